//
// Generated by NVIDIA NVVM Compiler
//
// Compiler Build ID: CL-36424714
// Cuda compilation tools, release 13.0, V13.0.88
// Based on NVVM 20.0.0
//

.version 9.0
.target sm_100
.address_size 64

.func  (.param .align 16 .b8 func_retval0[16]) __internal_trig_reduction_slowpathd
(
	.param .b64 __internal_trig_reduction_slowpathd_param_0
)
;
.global .align 8 .b8 __cudart_i2opi_d[144] = {8, 93, 141, 31, 177, 95, 251, 107, 234, 146, 82, 138, 247, 57, 7, 61, 123, 241, 229, 235, 199, 186, 39, 117, 45, 234, 95, 158, 102, 63, 70, 79, 183, 9, 203, 39, 207, 126, 54, 109, 31, 109, 10, 90, 139, 17, 47, 239, 15, 152, 5, 222, 255, 151, 248, 31, 59, 40, 249, 189, 139, 95, 132, 156, 244, 57, 83, 131, 57, 214, 145, 57, 65, 126, 95, 180, 38, 112, 156, 233, 132, 68, 187, 46, 245, 53, 130, 232, 62, 167, 41, 177, 28, 235, 29, 254, 28, 146, 209, 9, 234, 46, 73, 6, 224, 210, 77, 66, 58, 110, 36, 183, 97, 197, 187, 222, 171, 99, 81, 254, 65, 144, 67, 60, 153, 149, 98, 219, 192, 221, 52, 245, 209, 87, 39, 252, 41, 21, 68, 78, 110, 131, 249, 162};

.func  (.param .align 4 .b8 func_retval0[4]) _Z3ray6float3S_P6uchar4iiP8trianglei5Lightii(
	.param .align 16 .b8 _Z3ray6float3S_P6uchar4iiP8trianglei5Lightii_param_0[12],
	.param .align 16 .b8 _Z3ray6float3S_P6uchar4iiP8trianglei5Lightii_param_1[12],
	.param .b64 _Z3ray6float3S_P6uchar4iiP8trianglei5Lightii_param_2,
	.param .b32 _Z3ray6float3S_P6uchar4iiP8trianglei5Lightii_param_3,
	.param .b32 _Z3ray6float3S_P6uchar4iiP8trianglei5Lightii_param_4,
	.param .b64 _Z3ray6float3S_P6uchar4iiP8trianglei5Lightii_param_5,
	.param .b32 _Z3ray6float3S_P6uchar4iiP8trianglei5Lightii_param_6,
	.param .align 16 .b8 _Z3ray6float3S_P6uchar4iiP8trianglei5Lightii_param_7[24],
	.param .b32 _Z3ray6float3S_P6uchar4iiP8trianglei5Lightii_param_8,
	.param .b32 _Z3ray6float3S_P6uchar4iiP8trianglei5Lightii_param_9
)
{
	.reg .pred 	%p<33>;
	.reg .b16 	%rs<62>;
	.reg .b32 	%r<74>;
	.reg .b32 	%f<275>;
	.reg .b64 	%rd<23>;
	.reg .b64 	%fd<33>;

	ld.param.f32 	%f85, [_Z3ray6float3S_P6uchar4iiP8trianglei5Lightii_param_0+8];
	ld.param.v2.f32 	{%f83, %f84}, [_Z3ray6float3S_P6uchar4iiP8trianglei5Lightii_param_0];
	ld.param.f32 	%f3, [_Z3ray6float3S_P6uchar4iiP8trianglei5Lightii_param_1+8];
	ld.param.v2.f32 	{%f1, %f2}, [_Z3ray6float3S_P6uchar4iiP8trianglei5Lightii_param_1];
	ld.param.u64 	%rd10, [_Z3ray6float3S_P6uchar4iiP8trianglei5Lightii_param_5];
	ld.param.v2.f32 	{%f90, %f91}, [_Z3ray6float3S_P6uchar4iiP8trianglei5Lightii_param_7+16];
	ld.param.v4.f32 	{%f86, %f87, %f88, %f89}, [_Z3ray6float3S_P6uchar4iiP8trianglei5Lightii_param_7];
	ld.param.u32 	%r23, [_Z3ray6float3S_P6uchar4iiP8trianglei5Lightii_param_8];
	ld.param.u32 	%r24, [_Z3ray6float3S_P6uchar4iiP8trianglei5Lightii_param_9];
	cvta.to.global.u64 	%rd1, %rd10;
	setp.gt.s32 	%p1, %r23, %r24;
	mov.b16 	%rs58, 0;
	mov.u16 	%rs59, %rs58;
	mov.u16 	%rs60, %rs58;
	mov.u16 	%rs61, %rs58;
	@%p1 bra 	$L__BB0_29;
	ld.param.u32 	%r56, [_Z3ray6float3S_P6uchar4iiP8trianglei5Lightii_param_6];
	setp.lt.s32 	%p2, %r56, 1;
	mov.b32 	%r67, -1;
	mov.f32 	%f264, 0f7F7FFFFF;
	@%p2 bra 	$L__BB0_9;
	ld.param.u32 	%r57, [_Z3ray6float3S_P6uchar4iiP8trianglei5Lightii_param_6];
	neg.s32 	%r64, %r57;
	add.s64 	%rd21, %rd1, 16;
	mov.f32 	%f264, 0f7F7FFFFF;
	mov.b32 	%r67, -1;
	mov.b32 	%r65, 0;
$L__BB0_3:
	ld.global.f32 	%f94, [%rd21+-4];
	ld.global.f32 	%f5, [%rd21+-16];
	sub.f32 	%f6, %f94, %f5;
	ld.global.f32 	%f95, [%rd21];
	ld.global.f32 	%f7, [%rd21+-12];
	sub.f32 	%f8, %f95, %f7;
	ld.global.f32 	%f96, [%rd21+4];
	ld.global.f32 	%f9, [%rd21+-8];
	sub.f32 	%f10, %f96, %f9;
	ld.global.f32 	%f97, [%rd21+8];
	sub.f32 	%f11, %f97, %f5;
	ld.global.f32 	%f98, [%rd21+12];
	sub.f32 	%f12, %f98, %f7;
	ld.global.f32 	%f99, [%rd21+16];
	sub.f32 	%f13, %f99, %f9;
	mul.f32 	%f100, %f2, %f13;
	mul.f32 	%f101, %f3, %f12;
	sub.f32 	%f14, %f100, %f101;
	mul.f32 	%f102, %f3, %f11;
	mul.f32 	%f103, %f1, %f13;
	sub.f32 	%f15, %f102, %f103;
	mul.f32 	%f104, %f1, %f12;
	mul.f32 	%f105, %f2, %f11;
	sub.f32 	%f16, %f104, %f105;
	mul.f32 	%f106, %f8, %f15;
	fma.rn.f32 	%f107, %f6, %f14, %f106;
	fma.rn.f32 	%f108, %f10, %f16, %f107;
	cvt.f64.f32 	%fd1, %f108;
	abs.f64 	%fd7, %fd1;
	setp.lt.f64 	%p3, %fd7, 0d3DDB7CDFD9D7BDBB;
	@%p3 bra 	$L__BB0_8;
	sub.f32 	%f17, %f83, %f5;
	sub.f32 	%f18, %f84, %f7;
	sub.f32 	%f19, %f85, %f9;
	mul.f32 	%f109, %f15, %f18;
	fma.rn.f32 	%f110, %f14, %f17, %f109;
	fma.rn.f32 	%f111, %f16, %f19, %f110;
	cvt.f64.f32 	%fd8, %f111;
	div.rn.f64 	%fd2, %fd8, %fd1;
	setp.lt.f64 	%p4, %fd2, 0d0000000000000000;
	setp.gt.f64 	%p5, %fd2, 0d3FF0000000000000;
	or.pred  	%p6, %p4, %p5;
	@%p6 bra 	$L__BB0_8;
	mul.f32 	%f112, %f10, %f18;
	mul.f32 	%f113, %f8, %f19;
	sub.f32 	%f20, %f112, %f113;
	mul.f32 	%f114, %f6, %f19;
	mul.f32 	%f115, %f10, %f17;
	sub.f32 	%f21, %f114, %f115;
	mul.f32 	%f116, %f8, %f17;
	mul.f32 	%f117, %f6, %f18;
	sub.f32 	%f22, %f116, %f117;
	mul.f32 	%f118, %f2, %f21;
	fma.rn.f32 	%f119, %f1, %f20, %f118;
	fma.rn.f32 	%f120, %f3, %f22, %f119;
	cvt.f64.f32 	%fd9, %f120;
	div.rn.f64 	%fd10, %fd9, %fd1;
	setp.lt.f64 	%p7, %fd10, 0d0000000000000000;
	add.f64 	%fd11, %fd2, %fd10;
	setp.gt.f64 	%p8, %fd11, 0d3FF0000000000000;
	or.pred  	%p9, %p7, %p8;
	@%p9 bra 	$L__BB0_8;
	mul.f32 	%f121, %f12, %f21;
	fma.rn.f32 	%f122, %f11, %f20, %f121;
	fma.rn.f32 	%f123, %f13, %f22, %f122;
	cvt.f64.f32 	%fd12, %f123;
	div.rn.f64 	%fd3, %fd12, %fd1;
	setp.lt.f64 	%p10, %fd3, 0d0000000000000000;
	@%p10 bra 	$L__BB0_8;
	setp.eq.s32 	%p11, %r67, -1;
	cvt.f64.f32 	%fd13, %f264;
	setp.lt.f64 	%p12, %fd3, %fd13;
	or.pred  	%p13, %p11, %p12;
	cvt.rn.f32.f64 	%f124, %fd3;
	selp.f32 	%f264, %f124, %f264, %p13;
	selp.b32 	%r67, %r65, %r67, %p13;
$L__BB0_8:
	add.s32 	%r65, %r65, 1;
	add.s32 	%r64, %r64, 1;
	setp.ne.s32 	%p14, %r64, 0;
	add.s64 	%rd21, %rd21, 64;
	@%p14 bra 	$L__BB0_3;
$L__BB0_9:
	setp.eq.s32 	%p15, %r67, -1;
	mov.u16 	%rs59, %rs58;
	mov.u16 	%rs60, %rs58;
	mov.u16 	%rs61, %rs58;
	@%p15 bra 	$L__BB0_29;
	fma.rn.f32 	%f26, %f1, %f264, %f83;
	fma.rn.f32 	%f27, %f2, %f264, %f84;
	fma.rn.f32 	%f28, %f3, %f264, %f85;
	mul.wide.s32 	%rd11, %r67, 64;
	add.s64 	%rd12, %rd1, %rd11;
	add.s64 	%rd5, %rd12, 36;
	ld.global.u32 	%r28, [%rd12+36];
	bfe.u32 	%r29, %r28, 0, 8;
	cvt.u16.u32 	%rs54, %r29;
	bfe.u32 	%r30, %r28, 8, 8;
	cvt.u16.u32 	%rs55, %r30;
	bfe.u32 	%r31, %r28, 16, 8;
	cvt.u16.u32 	%rs56, %r31;
	bfe.u32 	%r32, %r28, 24, 8;
	cvt.u16.u32 	%rs61, %r32;
	ld.global.f32 	%f29, [%rd12+40];
	ld.global.f32 	%f30, [%rd12+44];
	ld.global.f32 	%f31, [%rd12+48];
	setp.gt.s32 	%p16, %r67, 1;
	@%p16 bra 	$L__BB0_12;
	ld.param.u32 	%r53, [_Z3ray6float3S_P6uchar4iiP8trianglei5Lightii_param_4];
	ld.param.u32 	%r50, [_Z3ray6float3S_P6uchar4iiP8trianglei5Lightii_param_3];
	ld.param.u64 	%rd16, [_Z3ray6float3S_P6uchar4iiP8trianglei5Lightii_param_2];
	cvt.rn.f32.s32 	%f125, %r50;
	div.rn.f32 	%f126, %f26, %f125;
	cvt.rn.f32.s32 	%f127, %r53;
	shr.u32 	%r33, %r53, 31;
	add.s32 	%r34, %r53, %r33;
	shr.s32 	%r35, %r34, 1;
	cvt.rn.f32.s32 	%f128, %r35;
	fma.rn.f32 	%f129, %f126, %f127, %f128;
	div.rn.f32 	%f130, %f27, %f125;
	fma.rn.f32 	%f131, %f130, %f127, %f128;
	cvt.rzi.s32.f32 	%r36, %f129;
	cvt.rzi.s32.f32 	%r37, %f131;
	mad.lo.s32 	%r38, %r36, %r53, %r37;
	cvta.to.global.u64 	%rd13, %rd16;
	mul.wide.s32 	%rd14, %r38, 4;
	add.s64 	%rd15, %rd13, %rd14;
	ld.global.u32 	%r39, [%rd15];
	bfe.u32 	%r40, %r39, 0, 8;
	cvt.u16.u32 	%rs54, %r40;
	bfe.u32 	%r41, %r39, 8, 8;
	cvt.u16.u32 	%rs55, %r41;
	bfe.u32 	%r42, %r39, 16, 8;
	cvt.u16.u32 	%rs56, %r42;
	bfe.u32 	%r43, %r39, 24, 8;
	cvt.u16.u32 	%rs61, %r43;
$L__BB0_12:
	ld.global.f32 	%f32, [%rd5+16];
	ld.global.f32 	%f33, [%rd5+20];
	ld.global.f32 	%f34, [%rd5+24];
	add.f32 	%f132, %f32, %f32;
	add.f32 	%f133, %f33, %f33;
	add.f32 	%f134, %f34, %f34;
	mul.f32 	%f135, %f2, %f33;
	fma.rn.f32 	%f136, %f1, %f32, %f135;
	fma.rn.f32 	%f137, %f3, %f34, %f136;
	mul.f32 	%f138, %f132, %f137;
	mul.f32 	%f139, %f133, %f137;
	mul.f32 	%f140, %f134, %f137;
	sub.f32 	%f141, %f1, %f138;
	sub.f32 	%f142, %f2, %f139;
	sub.f32 	%f143, %f3, %f140;
	mul.f32 	%f144, %f142, %f142;
	fma.rn.f32 	%f145, %f141, %f141, %f144;
	fma.rn.f32 	%f146, %f143, %f143, %f145;
	sqrt.rn.f32 	%f147, %f146;
	div.rn.f32 	%f35, %f141, %f147;
	div.rn.f32 	%f36, %f142, %f147;
	div.rn.f32 	%f37, %f143, %f147;
	mul.f32 	%f148, %f33, %f36;
	fma.rn.f32 	%f149, %f32, %f35, %f148;
	fma.rn.f32 	%f150, %f34, %f37, %f149;
	setp.geu.f32 	%p17, %f150, 0f00000000;
	@%p17 bra 	$L__BB0_14;
	mul.f32 	%f151, %f32, 0f358637BD;
	mul.f32 	%f152, %f33, 0f358637BD;
	mul.f32 	%f153, %f34, 0f358637BD;
	sub.f32 	%f266, %f26, %f151;
	sub.f32 	%f267, %f27, %f152;
	sub.f32 	%f268, %f28, %f153;
	bra.uni 	$L__BB0_15;
$L__BB0_14:
	fma.rn.f32 	%f266, %f32, 0f358637BD, %f26;
	fma.rn.f32 	%f267, %f33, 0f358637BD, %f27;
	fma.rn.f32 	%f268, %f34, 0f358637BD, %f28;
$L__BB0_15:
	ld.param.u32 	%r62, [_Z3ray6float3S_P6uchar4iiP8trianglei5Lightii_param_9];
	ld.param.u32 	%r61, [_Z3ray6float3S_P6uchar4iiP8trianglei5Lightii_param_8];
	ld.param.u32 	%r58, [_Z3ray6float3S_P6uchar4iiP8trianglei5Lightii_param_6];
	ld.param.u64 	%rd19, [_Z3ray6float3S_P6uchar4iiP8trianglei5Lightii_param_5];
	ld.param.u32 	%r54, [_Z3ray6float3S_P6uchar4iiP8trianglei5Lightii_param_4];
	ld.param.u32 	%r51, [_Z3ray6float3S_P6uchar4iiP8trianglei5Lightii_param_3];
	ld.param.u64 	%rd17, [_Z3ray6float3S_P6uchar4iiP8trianglei5Lightii_param_2];
	add.s32 	%r10, %r61, 1;
	{ // callseq 0, 0
	.param .align 16 .b8 param0[12];
	st.param.v2.f32 	[param0], {%f266, %f267};
	st.param.f32 	[param0+8], %f268;
	.param .align 16 .b8 param1[12];
	st.param.v2.f32 	[param1], {%f35, %f36};
	st.param.f32 	[param1+8], %f37;
	.param .b64 param2;
	st.param.b64 	[param2], %rd17;
	.param .b32 param3;
	st.param.b32 	[param3], %r51;
	.param .b32 param4;
	st.param.b32 	[param4], %r54;
	.param .b64 param5;
	st.param.b64 	[param5], %rd19;
	.param .b32 param6;
	st.param.b32 	[param6], %r58;
	.param .align 16 .b8 param7[24];
	st.param.v4.f32 	[param7], {%f86, %f87, %f88, %f89};
	st.param.v2.f32 	[param7+16], {%f90, %f91};
	.param .b32 param8;
	st.param.b32 	[param8], %r10;
	.param .b32 param9;
	st.param.b32 	[param9], %r62;
	.param .align 4 .b8 retval0[4];
	call.uni (retval0), 
	_Z3ray6float3S_P6uchar4iiP8trianglei5Lightii, 
	(
	param0, 
	param1, 
	param2, 
	param3, 
	param4, 
	param5, 
	param6, 
	param7, 
	param8, 
	param9
	);
	ld.param.v4.b8 	{%rs35, %rs36, %rs37, %rs38}, [retval0];
	} // callseq 0
	mul.f32 	%f154, %f2, %f2;
	fma.rn.f32 	%f155, %f1, %f1, %f154;
	fma.rn.f32 	%f156, %f3, %f3, %f155;
	sqrt.rn.f32 	%f157, %f156;
	div.rn.f32 	%f47, %f1, %f157;
	div.rn.f32 	%f48, %f2, %f157;
	div.rn.f32 	%f49, %f3, %f157;
	mul.f32 	%f158, %f33, %f48;
	fma.rn.f32 	%f159, %f32, %f47, %f158;
	fma.rn.f32 	%f160, %f34, %f49, %f159;
	setp.geu.f32 	%p18, %f160, 0f00000000;
	@%p18 bra 	$L__BB0_17;
	mul.f32 	%f161, %f32, 0f358637BD;
	mul.f32 	%f162, %f33, 0f358637BD;
	mul.f32 	%f163, %f34, 0f358637BD;
	sub.f32 	%f269, %f26, %f161;
	sub.f32 	%f270, %f27, %f162;
	sub.f32 	%f271, %f28, %f163;
	bra.uni 	$L__BB0_18;
$L__BB0_17:
	fma.rn.f32 	%f269, %f32, 0f358637BD, %f26;
	fma.rn.f32 	%f270, %f33, 0f358637BD, %f27;
	fma.rn.f32 	%f271, %f34, 0f358637BD, %f28;
$L__BB0_18:
	ld.param.u32 	%r63, [_Z3ray6float3S_P6uchar4iiP8trianglei5Lightii_param_9];
	ld.param.u32 	%r59, [_Z3ray6float3S_P6uchar4iiP8trianglei5Lightii_param_6];
	ld.param.u64 	%rd20, [_Z3ray6float3S_P6uchar4iiP8trianglei5Lightii_param_5];
	ld.param.u32 	%r55, [_Z3ray6float3S_P6uchar4iiP8trianglei5Lightii_param_4];
	ld.param.u32 	%r52, [_Z3ray6float3S_P6uchar4iiP8trianglei5Lightii_param_3];
	ld.param.u64 	%rd18, [_Z3ray6float3S_P6uchar4iiP8trianglei5Lightii_param_2];
	setp.lt.s32 	%p19, %r59, 1;
	{ // callseq 1, 0
	.param .align 16 .b8 param0[12];
	st.param.v2.f32 	[param0], {%f269, %f270};
	st.param.f32 	[param0+8], %f271;
	.param .align 16 .b8 param1[12];
	st.param.v2.f32 	[param1], {%f47, %f48};
	st.param.f32 	[param1+8], %f49;
	.param .b64 param2;
	st.param.b64 	[param2], %rd18;
	.param .b32 param3;
	st.param.b32 	[param3], %r52;
	.param .b32 param4;
	st.param.b32 	[param4], %r55;
	.param .b64 param5;
	st.param.b64 	[param5], %rd20;
	.param .b32 param6;
	st.param.b32 	[param6], %r59;
	.param .align 16 .b8 param7[24];
	st.param.v4.f32 	[param7], {%f86, %f87, %f88, %f89};
	st.param.v2.f32 	[param7+16], {%f90, %f91};
	.param .b32 param8;
	st.param.b32 	[param8], %r10;
	.param .b32 param9;
	st.param.b32 	[param9], %r63;
	.param .align 4 .b8 retval0[4];
	call.uni (retval0), 
	_Z3ray6float3S_P6uchar4iiP8trianglei5Lightii, 
	(
	param0, 
	param1, 
	param2, 
	param3, 
	param4, 
	param5, 
	param6, 
	param7, 
	param8, 
	param9
	);
	ld.param.v4.b8 	{%rs40, %rs41, %rs42, %rs43}, [retval0];
	} // callseq 1
	sub.f32 	%f164, %f86, %f26;
	sub.f32 	%f165, %f87, %f27;
	sub.f32 	%f166, %f88, %f28;
	mul.f32 	%f167, %f165, %f165;
	fma.rn.f32 	%f168, %f164, %f164, %f167;
	fma.rn.f32 	%f169, %f166, %f166, %f168;
	sqrt.rn.f32 	%f170, %f169;
	div.rn.f32 	%f59, %f164, %f170;
	div.rn.f32 	%f60, %f165, %f170;
	div.rn.f32 	%f61, %f166, %f170;
	mov.b32 	%r72, -1;
	@%p19 bra 	$L__BB0_26;
	ld.param.u32 	%r60, [_Z3ray6float3S_P6uchar4iiP8trianglei5Lightii_param_6];
	neg.s32 	%r69, %r60;
	add.s64 	%rd22, %rd1, 16;
	neg.f32 	%f62, %f60;
	mov.f32 	%f273, 0f7F7FFFFF;
	mov.b32 	%r72, -1;
	mov.b32 	%r70, 0;
$L__BB0_20:
	ld.global.f32 	%f172, [%rd22+-4];
	ld.global.f32 	%f64, [%rd22+-16];
	sub.f32 	%f65, %f172, %f64;
	ld.global.f32 	%f173, [%rd22];
	ld.global.f32 	%f66, [%rd22+-12];
	sub.f32 	%f67, %f173, %f66;
	ld.global.f32 	%f174, [%rd22+4];
	ld.global.f32 	%f68, [%rd22+-8];
	sub.f32 	%f69, %f174, %f68;
	ld.global.f32 	%f175, [%rd22+8];
	sub.f32 	%f70, %f175, %f64;
	ld.global.f32 	%f176, [%rd22+12];
	sub.f32 	%f71, %f176, %f66;
	ld.global.f32 	%f177, [%rd22+16];
	sub.f32 	%f72, %f177, %f68;
	mul.f32 	%f178, %f61, %f71;
	mul.f32 	%f179, %f60, %f72;
	sub.f32 	%f180, %f178, %f179;
	mul.f32 	%f181, %f59, %f72;
	mul.f32 	%f182, %f61, %f70;
	sub.f32 	%f183, %f181, %f182;
	mul.f32 	%f184, %f60, %f70;
	mul.f32 	%f185, %f59, %f71;
	sub.f32 	%f186, %f184, %f185;
	mul.f32 	%f187, %f67, %f183;
	fma.rn.f32 	%f188, %f65, %f180, %f187;
	fma.rn.f32 	%f189, %f69, %f186, %f188;
	cvt.f64.f32 	%fd15, %f189;
	abs.f64 	%fd16, %fd15;
	setp.lt.f64 	%p20, %fd16, 0d3DDB7CDFD9D7BDBB;
	@%p20 bra 	$L__BB0_25;
	sub.f32 	%f73, %f86, %f64;
	sub.f32 	%f74, %f87, %f66;
	sub.f32 	%f75, %f88, %f68;
	mul.f32 	%f190, %f61, %f71;
	mul.f32 	%f191, %f60, %f72;
	sub.f32 	%f192, %f190, %f191;
	mul.f32 	%f193, %f59, %f72;
	mul.f32 	%f194, %f61, %f70;
	sub.f32 	%f195, %f193, %f194;
	mul.f32 	%f196, %f195, %f74;
	fma.rn.f32 	%f197, %f192, %f73, %f196;
	mul.f32 	%f198, %f60, %f70;
	mul.f32 	%f199, %f59, %f71;
	sub.f32 	%f200, %f198, %f199;
	fma.rn.f32 	%f201, %f200, %f75, %f197;
	cvt.f64.f32 	%fd17, %f201;
	mul.f32 	%f202, %f67, %f195;
	fma.rn.f32 	%f203, %f65, %f192, %f202;
	fma.rn.f32 	%f204, %f69, %f200, %f203;
	cvt.f64.f32 	%fd18, %f204;
	div.rn.f64 	%fd4, %fd17, %fd18;
	setp.lt.f64 	%p21, %fd4, 0d0000000000000000;
	setp.gt.f64 	%p22, %fd4, 0d3FF0000000000000;
	or.pred  	%p23, %p21, %p22;
	@%p23 bra 	$L__BB0_25;
	mul.f32 	%f205, %f69, %f74;
	mul.f32 	%f206, %f67, %f75;
	sub.f32 	%f76, %f205, %f206;
	mul.f32 	%f207, %f65, %f75;
	mul.f32 	%f208, %f69, %f73;
	sub.f32 	%f77, %f207, %f208;
	mul.f32 	%f209, %f67, %f73;
	mul.f32 	%f210, %f65, %f74;
	sub.f32 	%f78, %f209, %f210;
	mul.f32 	%f211, %f77, %f62;
	mul.f32 	%f212, %f59, %f76;
	sub.f32 	%f213, %f211, %f212;
	mul.f32 	%f214, %f61, %f78;
	sub.f32 	%f215, %f213, %f214;
	cvt.f64.f32 	%fd19, %f215;
	mul.f32 	%f216, %f60, %f70;
	mul.f32 	%f217, %f59, %f71;
	sub.f32 	%f218, %f216, %f217;
	mul.f32 	%f219, %f61, %f71;
	mul.f32 	%f220, %f60, %f72;
	sub.f32 	%f221, %f219, %f220;
	mul.f32 	%f222, %f59, %f72;
	mul.f32 	%f223, %f61, %f70;
	sub.f32 	%f224, %f222, %f223;
	mul.f32 	%f225, %f67, %f224;
	fma.rn.f32 	%f226, %f65, %f221, %f225;
	fma.rn.f32 	%f227, %f69, %f218, %f226;
	cvt.f64.f32 	%fd5, %f227;
	div.rn.f64 	%fd20, %fd19, %fd5;
	setp.lt.f64 	%p24, %fd20, 0d0000000000000000;
	add.f64 	%fd21, %fd4, %fd20;
	setp.gt.f64 	%p25, %fd21, 0d3FF0000000000000;
	or.pred  	%p26, %p24, %p25;
	@%p26 bra 	$L__BB0_25;
	mul.f32 	%f228, %f71, %f77;
	fma.rn.f32 	%f229, %f70, %f76, %f228;
	fma.rn.f32 	%f230, %f72, %f78, %f229;
	cvt.f64.f32 	%fd22, %f230;
	div.rn.f64 	%fd6, %fd22, %fd5;
	setp.lt.f64 	%p27, %fd6, 0d0000000000000000;
	@%p27 bra 	$L__BB0_25;
	setp.eq.s32 	%p28, %r72, -1;
	cvt.f64.f32 	%fd23, %f273;
	setp.lt.f64 	%p29, %fd6, %fd23;
	or.pred  	%p30, %p28, %p29;
	cvt.rn.f32.f64 	%f231, %fd6;
	selp.f32 	%f273, %f231, %f273, %p30;
	selp.b32 	%r72, %r70, %r72, %p30;
$L__BB0_25:
	add.s32 	%r70, %r70, 1;
	add.s32 	%r69, %r69, 1;
	setp.ne.s32 	%p31, %r69, 0;
	add.s64 	%rd22, %rd22, 64;
	@%p31 bra 	$L__BB0_20;
$L__BB0_26:
	setp.ne.s32 	%p32, %r72, %r67;
	mov.f32 	%f274, 0f00000000;
	@%p32 bra 	$L__BB0_28;
	mul.f32 	%f233, %f33, %f60;
	fma.rn.f32 	%f234, %f32, %f59, %f233;
	fma.rn.f32 	%f235, %f34, %f61, %f234;
	cvt.f64.f32 	%fd25, %f235;
	max.f64 	%fd26, %fd25, 0d0000000000000000;
	cvt.rn.f32.f64 	%f274, %fd26;
$L__BB0_28:
	and.b16  	%rs45, %rs54, 255;
	cvt.rn.f32.u16 	%f236, %rs45;
	mul.f32 	%f237, %f89, %f236;
	mul.f32 	%f238, %f237, %f274;
	fma.rn.f32 	%f239, %f31, %f238, 0f00000000;
	and.b16  	%rs46, %rs55, 255;
	cvt.rn.f32.u16 	%f240, %rs46;
	mul.f32 	%f241, %f90, %f240;
	mul.f32 	%f242, %f241, %f274;
	fma.rn.f32 	%f243, %f31, %f242, 0f00000000;
	and.b16  	%rs47, %rs56, 255;
	cvt.rn.f32.u16 	%f244, %rs47;
	mul.f32 	%f245, %f91, %f244;
	mul.f32 	%f246, %f245, %f274;
	fma.rn.f32 	%f247, %f31, %f246, 0f00000000;
	fma.rn.f32 	%f248, %f236, 0f3DCCCCCD, %f239;
	and.b16  	%rs48, %rs35, 255;
	cvt.rn.f32.u16 	%f249, %rs48;
	fma.rn.f32 	%f250, %f29, %f249, %f248;
	and.b16  	%rs49, %rs40, 255;
	cvt.rn.f32.u16 	%f251, %rs49;
	fma.rn.f32 	%f252, %f30, %f251, %f250;
	cvt.f64.f32 	%fd27, %f252;
	min.f64 	%fd28, %fd27, 0d406FE00000000000;
	cvt.rzi.u32.f64 	%r47, %fd28;
	fma.rn.f32 	%f253, %f240, 0f3DCCCCCD, %f243;
	and.b16  	%rs50, %rs36, 255;
	cvt.rn.f32.u16 	%f254, %rs50;
	fma.rn.f32 	%f255, %f29, %f254, %f253;
	and.b16  	%rs51, %rs41, 255;
	cvt.rn.f32.u16 	%f256, %rs51;
	fma.rn.f32 	%f257, %f30, %f256, %f255;
	cvt.f64.f32 	%fd29, %f257;
	min.f64 	%fd30, %fd29, 0d406FE00000000000;
	cvt.rzi.u32.f64 	%r48, %fd30;
	fma.rn.f32 	%f258, %f244, 0f3DCCCCCD, %f247;
	and.b16  	%rs52, %rs37, 255;
	cvt.rn.f32.u16 	%f259, %rs52;
	fma.rn.f32 	%f260, %f29, %f259, %f258;
	and.b16  	%rs53, %rs42, 255;
	cvt.rn.f32.u16 	%f261, %rs53;
	fma.rn.f32 	%f262, %f30, %f261, %f260;
	cvt.f64.f32 	%fd31, %f262;
	min.f64 	%fd32, %fd31, 0d406FE00000000000;
	cvt.rzi.u32.f64 	%r49, %fd32;
	cvt.u16.u32 	%rs58, %r47;
	cvt.u16.u32 	%rs59, %r48;
	cvt.u16.u32 	%rs60, %r49;
$L__BB0_29:
	st.param.v4.b8 	[func_retval0], {%rs58, %rs59, %rs60, %rs61};
	ret;

}
	// .globl	_Z19kernel_render_frame6float3S_iidP6uchar4S1_iiP8trianglei5Lighti
.visible .entry _Z19kernel_render_frame6float3S_iidP6uchar4S1_iiP8trianglei5Lighti(
	.param .align 4 .b8 _Z19kernel_render_frame6float3S_iidP6uchar4S1_iiP8trianglei5Lighti_param_0[12],
	.param .align 4 .b8 _Z19kernel_render_frame6float3S_iidP6uchar4S1_iiP8trianglei5Lighti_param_1[12],
	.param .u32 _Z19kernel_render_frame6float3S_iidP6uchar4S1_iiP8trianglei5Lighti_param_2,
	.param .u32 _Z19kernel_render_frame6float3S_iidP6uchar4S1_iiP8trianglei5Lighti_param_3,
	.param .f64 _Z19kernel_render_frame6float3S_iidP6uchar4S1_iiP8trianglei5Lighti_param_4,
	.param .u64 .ptr .align 1 _Z19kernel_render_frame6float3S_iidP6uchar4S1_iiP8trianglei5Lighti_param_5,
	.param .u64 .ptr .align 1 _Z19kernel_render_frame6float3S_iidP6uchar4S1_iiP8trianglei5Lighti_param_6,
	.param .u32 _Z19kernel_render_frame6float3S_iidP6uchar4S1_iiP8trianglei5Lighti_param_7,
	.param .u32 _Z19kernel_render_frame6float3S_iidP6uchar4S1_iiP8trianglei5Lighti_param_8,
	.param .u64 .ptr .align 1 _Z19kernel_render_frame6float3S_iidP6uchar4S1_iiP8trianglei5Lighti_param_9,
	.param .u32 _Z19kernel_render_frame6float3S_iidP6uchar4S1_iiP8trianglei5Lighti_param_10,
	.param .align 4 .b8 _Z19kernel_render_frame6float3S_iidP6uchar4S1_iiP8trianglei5Lighti_param_11[24],
	.param .u32 _Z19kernel_render_frame6float3S_iidP6uchar4S1_iiP8trianglei5Lighti_param_12
)
{
	.reg .pred 	%p<12>;
	.reg .b16 	%rs<9>;
	.reg .b32 	%r<44>;
	.reg .b32 	%f<78>;
	.reg .b64 	%rd<7>;
	.reg .b64 	%fd<55>;

	ld.param.f32 	%f32, [_Z19kernel_render_frame6float3S_iidP6uchar4S1_iiP8trianglei5Lighti_param_11+20];
	ld.param.f32 	%f31, [_Z19kernel_render_frame6float3S_iidP6uchar4S1_iiP8trianglei5Lighti_param_11+16];
	ld.param.f32 	%f30, [_Z19kernel_render_frame6float3S_iidP6uchar4S1_iiP8trianglei5Lighti_param_11+12];
	ld.param.f32 	%f29, [_Z19kernel_render_frame6float3S_iidP6uchar4S1_iiP8trianglei5Lighti_param_11+8];
	ld.param.f32 	%f28, [_Z19kernel_render_frame6float3S_iidP6uchar4S1_iiP8trianglei5Lighti_param_11+4];
	ld.param.f32 	%f27, [_Z19kernel_render_frame6float3S_iidP6uchar4S1_iiP8trianglei5Lighti_param_11];
	ld.param.f32 	%f26, [_Z19kernel_render_frame6float3S_iidP6uchar4S1_iiP8trianglei5Lighti_param_0+8];
	ld.param.f32 	%f25, [_Z19kernel_render_frame6float3S_iidP6uchar4S1_iiP8trianglei5Lighti_param_0+4];
	ld.param.f32 	%f24, [_Z19kernel_render_frame6float3S_iidP6uchar4S1_iiP8trianglei5Lighti_param_0];
	ld.param.f32 	%f4, [_Z19kernel_render_frame6float3S_iidP6uchar4S1_iiP8trianglei5Lighti_param_1];
	ld.param.f32 	%f5, [_Z19kernel_render_frame6float3S_iidP6uchar4S1_iiP8trianglei5Lighti_param_1+4];
	ld.param.f32 	%f6, [_Z19kernel_render_frame6float3S_iidP6uchar4S1_iiP8trianglei5Lighti_param_1+8];
	ld.param.u32 	%r15, [_Z19kernel_render_frame6float3S_iidP6uchar4S1_iiP8trianglei5Lighti_param_2];
	ld.param.u32 	%r16, [_Z19kernel_render_frame6float3S_iidP6uchar4S1_iiP8trianglei5Lighti_param_3];
	ld.param.f64 	%fd12, [_Z19kernel_render_frame6float3S_iidP6uchar4S1_iiP8trianglei5Lighti_param_4];
	ld.param.u64 	%rd2, [_Z19kernel_render_frame6float3S_iidP6uchar4S1_iiP8trianglei5Lighti_param_5];
	ld.param.u64 	%rd3, [_Z19kernel_render_frame6float3S_iidP6uchar4S1_iiP8trianglei5Lighti_param_6];
	ld.param.u32 	%r17, [_Z19kernel_render_frame6float3S_iidP6uchar4S1_iiP8trianglei5Lighti_param_7];
	ld.param.u32 	%r18, [_Z19kernel_render_frame6float3S_iidP6uchar4S1_iiP8trianglei5Lighti_param_8];
	ld.param.u64 	%rd4, [_Z19kernel_render_frame6float3S_iidP6uchar4S1_iiP8trianglei5Lighti_param_9];
	ld.param.u32 	%r19, [_Z19kernel_render_frame6float3S_iidP6uchar4S1_iiP8trianglei5Lighti_param_10];
	ld.param.u32 	%r20, [_Z19kernel_render_frame6float3S_iidP6uchar4S1_iiP8trianglei5Lighti_param_12];
	mov.u32 	%r21, %ctaid.x;
	mov.u32 	%r1, %ntid.x;
	mov.u32 	%r22, %tid.x;
	mad.lo.s32 	%r2, %r21, %r1, %r22;
	mov.u32 	%r23, %ctaid.y;
	mov.u32 	%r3, %ntid.y;
	mov.u32 	%r24, %tid.y;
	mad.lo.s32 	%r42, %r23, %r3, %r24;
	mul.f64 	%fd13, %fd12, 0d400921FB54442D18;
	div.rn.f64 	%fd1, %fd13, 0d4076800000000000;
	abs.f64 	%fd2, %fd1;
	setp.neu.f64 	%p3, %fd2, 0d7FF0000000000000;
	@%p3 bra 	$L__BB1_2;
	mov.f64 	%fd19, 0d0000000000000000;
	mul.rn.f64 	%fd53, %fd1, %fd19;
	mov.pred 	%p11, -1;
	bra.uni 	$L__BB1_5;
$L__BB1_2:
	mul.f64 	%fd14, %fd1, 0d3FE45F306DC9C883;
	cvt.rni.s32.f64 	%r41, %fd14;
	cvt.rn.f64.s32 	%fd15, %r41;
	fma.rn.f64 	%fd16, %fd15, 0dBFF921FB54442D18, %fd1;
	fma.rn.f64 	%fd17, %fd15, 0dBC91A62633145C00, %fd16;
	fma.rn.f64 	%fd53, %fd15, 0dB97B839A252049C0, %fd17;
	setp.ltu.f64 	%p4, %fd2, 0d41E0000000000000;
	@%p4 bra 	$L__BB1_4;
	{ // callseq 2, 0
	.param .b64 param0;
	st.param.f64 	[param0], %fd1;
	.param .align 16 .b8 retval0[16];
	call.uni (retval0), 
	__internal_trig_reduction_slowpathd, 
	(
	param0
	);
	ld.param.f64 	%fd53, [retval0];
	ld.param.b32 	%r41, [retval0+8];
	} // callseq 2
$L__BB1_4:
	and.b32  	%r26, %r41, 1;
	setp.eq.b32 	%p5, %r26, 1;
	not.pred 	%p11, %p5;
$L__BB1_5:
	mul.f64 	%fd20, %fd53, %fd53;
	fma.rn.f64 	%fd21, %fd20, 0d3EE48DAC2799BCB9, 0dBEF9757C5B27EBB1;
	fma.rn.f64 	%fd22, %fd21, %fd20, 0d3F0980E90FD91E04;
	fma.rn.f64 	%fd23, %fd22, %fd20, 0dBEFAE2B0417D7E1D;
	fma.rn.f64 	%fd24, %fd23, %fd20, 0d3F119F5341BFBA57;
	fma.rn.f64 	%fd25, %fd24, %fd20, 0d3F15E791A00F6919;
	fma.rn.f64 	%fd26, %fd25, %fd20, 0d3F2FF2E7FADEC73A;
	fma.rn.f64 	%fd27, %fd26, %fd20, 0d3F434BC1B206DA62;
	fma.rn.f64 	%fd28, %fd27, %fd20, 0d3F57DB18EF2F83F9;
	fma.rn.f64 	%fd29, %fd28, %fd20, 0d3F6D6D2E7AE49FBC;
	fma.rn.f64 	%fd30, %fd29, %fd20, 0d3F8226E3A816A776;
	fma.rn.f64 	%fd31, %fd30, %fd20, 0d3F9664F485D25660;
	fma.rn.f64 	%fd32, %fd31, %fd20, 0d3FABA1BA1BABF31D;
	fma.rn.f64 	%fd33, %fd32, %fd20, 0d3FC11111111105D2;
	fma.rn.f64 	%fd34, %fd33, %fd20, 0d3FD555555555555E;
	mul.f64 	%fd8, %fd20, %fd34;
	fma.rn.f64 	%fd54, %fd8, %fd53, %fd53;
	@%p11 bra 	$L__BB1_7;
	sub.f64 	%fd35, %fd54, %fd53;
	neg.f64 	%fd36, %fd35;
	fma.rn.f64 	%fd37, %fd8, %fd53, %fd36;
	rcp.approx.ftz.f64 	%fd38, %fd54;
	neg.f64 	%fd39, %fd54;
	fma.rn.f64 	%fd40, %fd39, %fd38, 0d3FF0000000000000;
	fma.rn.f64 	%fd41, %fd40, %fd40, %fd40;
	fma.rn.f64 	%fd42, %fd41, %fd38, %fd38;
	neg.f64 	%fd43, %fd42;
	fma.rn.f64 	%fd44, %fd54, %fd43, 0d3FF0000000000000;
	fma.rn.f64 	%fd45, %fd43, %fd37, %fd44;
	fma.rn.f64 	%fd54, %fd45, %fd43, %fd43;
$L__BB1_7:
	sub.f32 	%f33, %f4, %f24;
	sub.f32 	%f34, %f5, %f25;
	sub.f32 	%f35, %f6, %f26;
	mul.f32 	%f36, %f34, %f34;
	fma.rn.f32 	%f37, %f33, %f33, %f36;
	fma.rn.f32 	%f38, %f35, %f35, %f37;
	sqrt.rn.f32 	%f39, %f38;
	div.rn.f32 	%f7, %f33, %f39;
	div.rn.f32 	%f8, %f34, %f39;
	div.rn.f32 	%f9, %f35, %f39;
	mul.f32 	%f40, %f9, 0f00000000;
	sub.f32 	%f41, %f8, %f40;
	sub.f32 	%f42, %f40, %f7;
	mul.f32 	%f43, %f7, 0f00000000;
	mul.f32 	%f44, %f8, 0f00000000;
	sub.f32 	%f45, %f43, %f44;
	mul.f32 	%f46, %f42, %f42;
	fma.rn.f32 	%f47, %f41, %f41, %f46;
	fma.rn.f32 	%f48, %f45, %f45, %f47;
	sqrt.rn.f32 	%f49, %f48;
	div.rn.f32 	%f10, %f41, %f49;
	div.rn.f32 	%f11, %f42, %f49;
	div.rn.f32 	%f12, %f45, %f49;
	setp.ge.s32 	%p7, %r42, %r16;
	@%p7 bra 	$L__BB1_13;
	rcp.rn.f64 	%fd46, %fd54;
	cvt.rn.f32.f64 	%f50, %fd46;
	mul.f32 	%f13, %f7, %f50;
	mul.f32 	%f14, %f8, %f50;
	mul.f32 	%f15, %f9, %f50;
	add.s32 	%r27, %r16, -1;
	cvt.rn.f64.s32 	%fd47, %r27;
	mov.f64 	%fd48, 0d4000000000000000;
	div.rn.f64 	%fd49, %fd48, %fd47;
	cvt.rn.f32.f64 	%f16, %fd49;
	add.s32 	%r28, %r15, -1;
	cvt.rn.f64.s32 	%fd50, %r28;
	div.rn.f64 	%fd51, %fd48, %fd50;
	cvt.rn.f32.f64 	%f17, %fd51;
	mov.u32 	%r29, %nctaid.y;
	mul.lo.s32 	%r8, %r3, %r29;
	mov.u32 	%r30, %nctaid.x;
	mul.lo.s32 	%r9, %r1, %r30;
	cvta.to.global.u64 	%rd1, %rd2;
	mul.f32 	%f51, %f7, %f11;
	mul.f32 	%f52, %f8, %f10;
	sub.f32 	%f18, %f52, %f51;
	mul.f32 	%f53, %f9, %f10;
	mul.f32 	%f54, %f7, %f12;
	sub.f32 	%f19, %f54, %f53;
	mul.f32 	%f55, %f8, %f12;
	mul.f32 	%f56, %f9, %f11;
	sub.f32 	%f20, %f56, %f55;
$L__BB1_9:
	setp.ge.s32 	%p8, %r2, %r15;
	@%p8 bra 	$L__BB1_12;
	cvt.rn.f32.u32 	%f57, %r42;
	fma.rn.f32 	%f58, %f16, %f57, 0fBF800000;
	cvt.rn.f32.u32 	%f59, %r16;
	mul.f32 	%f60, %f58, %f59;
	cvt.rn.f32.s32 	%f61, %r15;
	div.rn.f32 	%f62, %f60, %f61;
	mul.f32 	%f21, %f20, %f62;
	mul.f32 	%f22, %f19, %f62;
	mul.f32 	%f23, %f18, %f62;
	not.b32 	%r31, %r42;
	add.s32 	%r32, %r16, %r31;
	mul.lo.s32 	%r11, %r32, %r15;
	mov.u32 	%r43, %r2;
$L__BB1_11:
	cvt.rn.f32.s32 	%f63, %r43;
	fma.rn.f32 	%f64, %f17, %f63, 0fBF800000;
	fma.rn.f32 	%f65, %f10, %f64, %f21;
	add.f32 	%f66, %f13, %f65;
	fma.rn.f32 	%f67, %f11, %f64, %f22;
	add.f32 	%f68, %f14, %f67;
	fma.rn.f32 	%f69, %f12, %f64, %f23;
	add.f32 	%f70, %f15, %f69;
	mul.f32 	%f71, %f68, %f68;
	fma.rn.f32 	%f72, %f66, %f66, %f71;
	fma.rn.f32 	%f73, %f70, %f70, %f72;
	sqrt.rn.f32 	%f74, %f73;
	div.rn.f32 	%f75, %f66, %f74;
	div.rn.f32 	%f76, %f68, %f74;
	div.rn.f32 	%f77, %f70, %f74;
	{ // callseq 3, 0
	.param .align 16 .b8 param0[12];
	st.param.v2.f32 	[param0], {%f24, %f25};
	st.param.f32 	[param0+8], %f26;
	.param .align 16 .b8 param1[12];
	st.param.v2.f32 	[param1], {%f75, %f76};
	st.param.f32 	[param1+8], %f77;
	.param .b64 param2;
	st.param.b64 	[param2], %rd3;
	.param .b32 param3;
	st.param.b32 	[param3], %r17;
	.param .b32 param4;
	st.param.b32 	[param4], %r18;
	.param .b64 param5;
	st.param.b64 	[param5], %rd4;
	.param .b32 param6;
	st.param.b32 	[param6], %r19;
	.param .align 16 .b8 param7[24];
	st.param.v4.f32 	[param7], {%f27, %f28, %f29, %f30};
	st.param.v2.f32 	[param7+16], {%f31, %f32};
	.param .b32 param8;
	st.param.b32 	[param8], 0;
	.param .b32 param9;
	st.param.b32 	[param9], %r20;
	.param .align 4 .b8 retval0[4];
	call.uni (retval0), 
	_Z3ray6float3S_P6uchar4iiP8trianglei5Lightii, 
	(
	param0, 
	param1, 
	param2, 
	param3, 
	param4, 
	param5, 
	param6, 
	param7, 
	param8, 
	param9
	);
	ld.param.v4.b8 	{%rs1, %rs2, %rs3, %rs4}, [retval0];
	} // callseq 3
	add.s32 	%r33, %r43, %r11;
	mul.wide.s32 	%rd5, %r33, 4;
	add.s64 	%rd6, %rd1, %rd5;
	cvt.u32.u16 	%r34, %rs4;
	cvt.u32.u16 	%r35, %rs3;
	prmt.b32 	%r36, %r35, %r34, 0x3340U;
	cvt.u32.u16 	%r37, %rs2;
	cvt.u32.u16 	%r38, %rs1;
	prmt.b32 	%r39, %r38, %r37, 0x3340U;
	prmt.b32 	%r40, %r39, %r36, 0x5410U;
	st.global.u32 	[%rd6], %r40;
	add.s32 	%r43, %r43, %r9;
	setp.lt.s32 	%p9, %r43, %r15;
	@%p9 bra 	$L__BB1_11;
$L__BB1_12:
	add.s32 	%r42, %r42, %r8;
	setp.lt.s32 	%p10, %r42, %r16;
	@%p10 bra 	$L__BB1_9;
$L__BB1_13:
	ret;

}
	// .globl	_Z11kernel_ssaaP6uchar4S0_iii
.visible .entry _Z11kernel_ssaaP6uchar4S0_iii(
	.param .u64 .ptr .align 1 _Z11kernel_ssaaP6uchar4S0_iii_param_0,
	.param .u64 .ptr .align 1 _Z11kernel_ssaaP6uchar4S0_iii_param_1,
	.param .u32 _Z11kernel_ssaaP6uchar4S0_iii_param_2,
	.param .u32 _Z11kernel_ssaaP6uchar4S0_iii_param_3,
	.param .u32 _Z11kernel_ssaaP6uchar4S0_iii_param_4
)
{
	.reg .pred 	%p<22>;
	.reg .b16 	%rs<21>;
	.reg .b32 	%r<285>;
	.reg .b32 	%f<10>;
	.reg .b64 	%rd<28>;

	ld.param.u64 	%rd6, [_Z11kernel_ssaaP6uchar4S0_iii_param_0];
	ld.param.u64 	%rd7, [_Z11kernel_ssaaP6uchar4S0_iii_param_1];
	ld.param.u32 	%r94, [_Z11kernel_ssaaP6uchar4S0_iii_param_2];
	ld.param.u32 	%r95, [_Z11kernel_ssaaP6uchar4S0_iii_param_3];
	ld.param.u32 	%r96, [_Z11kernel_ssaaP6uchar4S0_iii_param_4];
	cvta.to.global.u64 	%rd1, %rd6;
	cvta.to.global.u64 	%rd2, %rd7;
	mov.u32 	%r97, %ctaid.x;
	mov.u32 	%r98, %ntid.x;
	mov.u32 	%r99, %tid.x;
	mad.lo.s32 	%r245, %r97, %r98, %r99;
	mov.u32 	%r100, %ctaid.y;
	mov.u32 	%r101, %ntid.y;
	mov.u32 	%r102, %tid.y;
	mad.lo.s32 	%r2, %r100, %r101, %r102;
	mov.u32 	%r103, %nctaid.x;
	mul.lo.s32 	%r3, %r98, %r103;
	mov.u32 	%r104, %nctaid.y;
	mul.lo.s32 	%r4, %r101, %r104;
	setp.ge.s32 	%p1, %r245, %r95;
	@%p1 bra 	$L__BB2_29;
	setp.lt.s32 	%p2, %r96, 1;
	mul.lo.s32 	%r105, %r96, %r96;
	cvt.rn.f32.u32 	%f1, %r105;
	@%p2 bra 	$L__BB2_20;
	mul.lo.s32 	%r7, %r96, %r2;
	add.s32 	%r5, %r7, %r96;
	mul.lo.s32 	%r6, %r4, %r96;
	neg.s32 	%r8, %r6;
	add.s64 	%rd3, %rd1, 16;
	mul.lo.s32 	%r9, %r96, %r94;
	cvt.u16.u32 	%rs10, %r8;
	cvt.u16.u32 	%rs12, %r7;
$L__BB2_3:
	setp.lt.s32 	%p11, %r2, %r94;
	@%p11 bra 	$L__BB2_5;
$L__BB2_4:
	add.s32 	%r245, %r245, %r3;
	setp.lt.s32 	%p21, %r245, %r95;
	@%p21 bra 	$L__BB2_3;
	bra.uni 	$L__BB2_29;
$L__BB2_5:
	mul.lo.s32 	%r12, %r245, %r96;
	add.s32 	%r13, %r12, %r96;
	mul.lo.s32 	%r14, %r245, %r94;
	mov.b32 	%r246, 0;
	mov.b16 	%rs19, 0;
	mov.u16 	%rs20, %rs19;
	mov.u32 	%r247, %r2;
$L__BB2_6:
	mul.lo.s16 	%rs11, %rs19, %rs10;
	sub.s16 	%rs13, %rs11, %rs12;
	mul.lo.s32 	%r126, %r6, %r246;
	add.s32 	%r127, %r5, %r126;
	add.s32 	%r128, %r7, %r126;
	add.s32 	%r129, %r128, 1;
	max.s32 	%r130, %r127, %r129;
	cvt.u16.u32 	%rs14, %r130;
	add.s16 	%rs3, %rs13, %rs14;
	mul.lo.s16 	%rs15, %rs20, %rs10;
	sub.s16 	%rs16, %rs15, %rs12;
	add.s16 	%rs17, %rs16, %rs14;
	cvt.u32.u16 	%r131, %rs17;
	and.b32  	%r132, %r131, 7;
	add.s32 	%r17, %r132, -1;
	mul.lo.s32 	%r133, %r246, %r8;
	sub.s32 	%r134, %r133, %r7;
	add.s32 	%r135, %r130, %r134;
	mul.lo.s32 	%r18, %r247, %r96;
	and.b32  	%r19, %r135, 7;
	add.s32 	%r136, %r130, %r133;
	sub.s32 	%r20, %r7, %r136;
	and.b32  	%r137, %r135, -8;
	and.b32  	%r21, %r131, 3;
	and.b16  	%rs4, %rs3, 1;
	sub.s32 	%r138, %r247, %r2;
	mul.lo.s32 	%r139, %r4, %r246;
	sub.s32 	%r140, %r138, %r139;
	mul.lo.s32 	%r141, %r96, %r140;
	sub.s32 	%r22, %r141, %r137;
	mov.b32 	%r279, 0;
	mov.u32 	%r248, %r12;
	mov.u32 	%r280, %r279;
	mov.u32 	%r281, %r279;
$L__BB2_7:
	setp.gt.u32 	%p12, %r20, -8;
	mul.lo.s32 	%r27, %r9, %r248;
	mov.u32 	%r261, %r18;
	@%p12 bra 	$L__BB2_10;
	mad.lo.s32 	%r143, %r94, %r248, %r247;
	mul.lo.s32 	%r252, %r96, %r143;
	mov.u32 	%r253, %r22;
	mov.u32 	%r261, %r18;
$L__BB2_9:
	.pragma "nounroll";
	mul.wide.s32 	%rd18, %r252, 4;
	add.s64 	%rd19, %rd3, %rd18;
	.pragma "used_bytes_mask 7";
	ld.global.u32 	%r144, [%rd19+-16];
	bfe.u32 	%r145, %r144, 0, 8;
	add.s32 	%r146, %r279, %r145;
	bfe.u32 	%r147, %r144, 8, 8;
	add.s32 	%r148, %r280, %r147;
	bfe.u32 	%r149, %r144, 16, 8;
	add.s32 	%r150, %r281, %r149;
	.pragma "used_bytes_mask 7";
	ld.global.u32 	%r151, [%rd19+-12];
	bfe.u32 	%r152, %r151, 0, 8;
	add.s32 	%r153, %r146, %r152;
	bfe.u32 	%r154, %r151, 8, 8;
	add.s32 	%r155, %r148, %r154;
	bfe.u32 	%r156, %r151, 16, 8;
	add.s32 	%r157, %r150, %r156;
	.pragma "used_bytes_mask 7";
	ld.global.u32 	%r158, [%rd19+-8];
	bfe.u32 	%r159, %r158, 0, 8;
	add.s32 	%r160, %r153, %r159;
	bfe.u32 	%r161, %r158, 8, 8;
	add.s32 	%r162, %r155, %r161;
	bfe.u32 	%r163, %r158, 16, 8;
	add.s32 	%r164, %r157, %r163;
	.pragma "used_bytes_mask 7";
	ld.global.u32 	%r165, [%rd19+-4];
	bfe.u32 	%r166, %r165, 0, 8;
	add.s32 	%r167, %r160, %r166;
	bfe.u32 	%r168, %r165, 8, 8;
	add.s32 	%r169, %r162, %r168;
	bfe.u32 	%r170, %r165, 16, 8;
	add.s32 	%r171, %r164, %r170;
	.pragma "used_bytes_mask 7";
	ld.global.u32 	%r172, [%rd19];
	bfe.u32 	%r173, %r172, 0, 8;
	add.s32 	%r174, %r167, %r173;
	bfe.u32 	%r175, %r172, 8, 8;
	add.s32 	%r176, %r169, %r175;
	bfe.u32 	%r177, %r172, 16, 8;
	add.s32 	%r178, %r171, %r177;
	.pragma "used_bytes_mask 7";
	ld.global.u32 	%r179, [%rd19+4];
	bfe.u32 	%r180, %r179, 0, 8;
	add.s32 	%r181, %r174, %r180;
	bfe.u32 	%r182, %r179, 8, 8;
	add.s32 	%r183, %r176, %r182;
	bfe.u32 	%r184, %r179, 16, 8;
	add.s32 	%r185, %r178, %r184;
	.pragma "used_bytes_mask 7";
	ld.global.u32 	%r186, [%rd19+8];
	bfe.u32 	%r187, %r186, 0, 8;
	add.s32 	%r188, %r181, %r187;
	bfe.u32 	%r189, %r186, 8, 8;
	add.s32 	%r190, %r183, %r189;
	bfe.u32 	%r191, %r186, 16, 8;
	add.s32 	%r192, %r185, %r191;
	.pragma "used_bytes_mask 7";
	ld.global.u32 	%r193, [%rd19+12];
	bfe.u32 	%r194, %r193, 0, 8;
	add.s32 	%r279, %r188, %r194;
	bfe.u32 	%r195, %r193, 8, 8;
	add.s32 	%r280, %r190, %r195;
	bfe.u32 	%r196, %r193, 16, 8;
	add.s32 	%r281, %r192, %r196;
	add.s32 	%r261, %r261, 8;
	add.s32 	%r253, %r253, 8;
	add.s32 	%r252, %r252, 8;
	setp.ne.s32 	%p13, %r253, 0;
	@%p13 bra 	$L__BB2_9;
$L__BB2_10:
	setp.eq.s32 	%p14, %r19, 0;
	@%p14 bra 	$L__BB2_18;
	setp.lt.u32 	%p15, %r17, 3;
	@%p15 bra 	$L__BB2_13;
	add.s32 	%r198, %r261, %r27;
	mul.wide.s32 	%rd20, %r198, 4;
	add.s64 	%rd21, %rd1, %rd20;
	.pragma "used_bytes_mask 7";
	ld.global.u32 	%r199, [%rd21];
	bfe.u32 	%r200, %r199, 0, 8;
	add.s32 	%r201, %r279, %r200;
	bfe.u32 	%r202, %r199, 8, 8;
	add.s32 	%r203, %r280, %r202;
	bfe.u32 	%r204, %r199, 16, 8;
	add.s32 	%r205, %r281, %r204;
	ld.global.u8 	%r206, [%rd21+4];
	add.s32 	%r207, %r201, %r206;
	ld.global.u8 	%r208, [%rd21+5];
	add.s32 	%r209, %r203, %r208;
	ld.global.u8 	%r210, [%rd21+6];
	add.s32 	%r211, %r205, %r210;
	ld.global.u8 	%r212, [%rd21+8];
	add.s32 	%r213, %r207, %r212;
	ld.global.u8 	%r214, [%rd21+9];
	add.s32 	%r215, %r209, %r214;
	ld.global.u8 	%r216, [%rd21+10];
	add.s32 	%r217, %r211, %r216;
	ld.global.u8 	%r218, [%rd21+12];
	add.s32 	%r279, %r213, %r218;
	ld.global.u8 	%r219, [%rd21+13];
	add.s32 	%r280, %r215, %r219;
	ld.global.u8 	%r220, [%rd21+14];
	add.s32 	%r281, %r217, %r220;
	add.s32 	%r261, %r261, 4;
$L__BB2_13:
	setp.eq.s32 	%p16, %r21, 0;
	@%p16 bra 	$L__BB2_18;
	and.b16  	%rs18, %rs3, 3;
	setp.eq.s16 	%p17, %rs18, 1;
	@%p17 bra 	$L__BB2_16;
	add.s32 	%r222, %r261, %r27;
	mul.wide.s32 	%rd22, %r222, 4;
	add.s64 	%rd23, %rd1, %rd22;
	.pragma "used_bytes_mask 7";
	ld.global.u32 	%r223, [%rd23];
	bfe.u32 	%r224, %r223, 0, 8;
	add.s32 	%r225, %r279, %r224;
	bfe.u32 	%r226, %r223, 8, 8;
	add.s32 	%r227, %r280, %r226;
	bfe.u32 	%r228, %r223, 16, 8;
	add.s32 	%r229, %r281, %r228;
	ld.global.u8 	%r230, [%rd23+4];
	add.s32 	%r279, %r225, %r230;
	ld.global.u8 	%r231, [%rd23+5];
	add.s32 	%r280, %r227, %r231;
	ld.global.u8 	%r232, [%rd23+6];
	add.s32 	%r281, %r229, %r232;
	add.s32 	%r261, %r261, 2;
$L__BB2_16:
	setp.eq.s16 	%p18, %rs4, 0;
	@%p18 bra 	$L__BB2_18;
	add.s32 	%r233, %r261, %r27;
	mul.wide.s32 	%rd24, %r233, 4;
	add.s64 	%rd25, %rd1, %rd24;
	.pragma "used_bytes_mask 7";
	ld.global.u32 	%r234, [%rd25];
	bfe.u32 	%r235, %r234, 0, 8;
	add.s32 	%r279, %r279, %r235;
	bfe.u32 	%r236, %r234, 8, 8;
	add.s32 	%r280, %r280, %r236;
	bfe.u32 	%r237, %r234, 16, 8;
	add.s32 	%r281, %r281, %r237;
$L__BB2_18:
	add.s32 	%r248, %r248, 1;
	setp.lt.s32 	%p19, %r248, %r13;
	@%p19 bra 	$L__BB2_7;
	cvt.rn.f32.u32 	%f4, %r279;
	cvt.rn.f32.u32 	%f5, %r280;
	cvt.rn.f32.u32 	%f6, %r281;
	div.rn.f32 	%f7, %f4, %f1;
	cvt.rzi.u32.f32 	%r238, %f7;
	div.rn.f32 	%f8, %f5, %f1;
	cvt.rzi.u32.f32 	%r239, %f8;
	div.rn.f32 	%f9, %f6, %f1;
	cvt.rzi.u32.f32 	%r240, %f9;
	add.s32 	%r241, %r247, %r14;
	mul.wide.s32 	%rd26, %r241, 4;
	add.s64 	%rd27, %rd2, %rd26;
	prmt.b32 	%r242, %r238, %r239, 0x3340U;
	prmt.b32 	%r243, %r240, 0, 0x3340U;
	prmt.b32 	%r244, %r242, %r243, 0x5410U;
	st.global.u32 	[%rd27], %r244;
	add.s32 	%r247, %r247, %r4;
	setp.lt.s32 	%p20, %r247, %r94;
	add.s32 	%r246, %r246, 1;
	add.s16 	%rs20, %rs20, 1;
	add.s16 	%rs19, %rs19, 1;
	@%p20 bra 	$L__BB2_6;
	bra.uni 	$L__BB2_4;
$L__BB2_20:
	add.s32 	%r79, %r2, %r4;
	max.s32 	%r106, %r94, %r79;
	setp.lt.s32 	%p3, %r79, %r94;
	selp.u32 	%r107, 1, 0, %p3;
	add.s32 	%r108, %r79, %r107;
	sub.s32 	%r109, %r106, %r108;
	div.u32 	%r110, %r109, %r4;
	add.s32 	%r80, %r110, %r107;
	mov.f32 	%f2, 0f00000000;
	div.rn.f32 	%f3, %f2, %f1;
	cvt.rzi.u32.f32 	%r111, %f3;
	cvt.u16.u32 	%rs7, %r111;
	and.b32  	%r81, %r80, 3;
	add.s32 	%r82, %r79, %r4;
	add.s32 	%r83, %r82, %r4;
	prmt.b32 	%r116, %r117, 0, 0x3340U;
$L__BB2_21:
	setp.ge.s32 	%p4, %r2, %r94;
	@%p4 bra 	$L__BB2_28;
	setp.eq.s32 	%p5, %r81, 3;
	mul.lo.s32 	%r85, %r245, %r94;
	mov.u32 	%r283, %r2;
	@%p5 bra 	$L__BB2_26;
	setp.eq.s32 	%p6, %r81, 0;
	add.s32 	%r112, %r2, %r85;
	mul.wide.s32 	%rd8, %r112, 4;
	add.s64 	%rd4, %rd2, %rd8;
	cvt.u32.u16 	%r113, %rs7;
	prmt.b32 	%r114, %r113, %r115, 0x3340U;
	prmt.b32 	%r86, %r114, %r116, 0x5410U;
	bfi.b32 	%r87, %r113, %r86, 8, 8;
	bfi.b32 	%r88, %r113, %r87, 16, 8;
	st.global.u32 	[%rd4], %r88;
	mov.u32 	%r283, %r79;
	@%p6 bra 	$L__BB2_26;
	setp.eq.s32 	%p7, %r81, 1;
	shl.b32 	%r89, %r4, 2;
	cvt.u64.u32 	%rd9, %r89;
	add.s64 	%rd5, %rd4, %rd9;
	st.global.u32 	[%rd5], %r88;
	mov.u32 	%r283, %r82;
	@%p7 bra 	$L__BB2_26;
	add.s64 	%rd11, %rd5, %rd9;
	st.global.u32 	[%rd11], %r88;
	mov.u32 	%r283, %r83;
$L__BB2_26:
	setp.lt.u32 	%p8, %r80, 3;
	@%p8 bra 	$L__BB2_28;
$L__BB2_27:
	add.s32 	%r118, %r283, %r85;
	mul.wide.s32 	%rd12, %r118, 4;
	add.s64 	%rd13, %rd2, %rd12;
	cvt.u32.u16 	%r119, %rs7;
	prmt.b32 	%r120, %r119, 0, 0x3340U;
	prmt.b32 	%r121, %r119, %r119, 0x3340U;
	prmt.b32 	%r122, %r121, %r120, 0x5410U;
	st.global.u32 	[%rd13], %r122;
	shl.b32 	%r123, %r4, 2;
	cvt.u64.u32 	%rd14, %r123;
	add.s64 	%rd15, %rd13, %rd14;
	st.global.u32 	[%rd15], %r122;
	add.s64 	%rd16, %rd15, %rd14;
	st.global.u32 	[%rd16], %r122;
	add.s64 	%rd17, %rd16, %rd14;
	st.global.u32 	[%rd17], %r122;
	add.s32 	%r283, %r123, %r283;
	setp.lt.s32 	%p9, %r283, %r94;
	@%p9 bra 	$L__BB2_27;
$L__BB2_28:
	add.s32 	%r245, %r245, %r3;
	setp.lt.s32 	%p10, %r245, %r95;
	@%p10 bra 	$L__BB2_21;
$L__BB2_29:
	ret;

}
.func  (.param .align 16 .b8 func_retval0[16]) __internal_trig_reduction_slowpathd(
	.param .b64 __internal_trig_reduction_slowpathd_param_0
)
{
	.local .align 8 .b8 	__local_depot3[40];
	.reg .b64 	%SP;
	.reg .b64 	%SPL;
	.reg .pred 	%p<10>;
	.reg .b32 	%r<47>;
	.reg .b64 	%rd<74>;
	.reg .b64 	%fd<5>;

	mov.u64 	%SPL, __local_depot3;
	ld.param.f64 	%fd4, [__internal_trig_reduction_slowpathd_param_0];
	add.u64 	%rd1, %SPL, 0;
	{
	.reg .b32 %temp; 
	mov.b64 	{%temp, %r1}, %fd4;
	}
	shr.u32 	%r2, %r1, 20;
	and.b32  	%r3, %r2, 2047;
	setp.eq.s32 	%p1, %r3, 2047;
	mov.b32 	%r46, 0;
	@%p1 bra 	$L__BB3_9;
	add.s32 	%r20, %r3, -1024;
	mov.b64 	%rd20, %fd4;
	shl.b64 	%rd2, %rd20, 11;
	shr.u32 	%r4, %r20, 6;
	sub.s32 	%r45, 15, %r4;
	sub.s32 	%r21, 19, %r4;
	setp.lt.u32 	%p2, %r20, 128;
	selp.b32 	%r6, 18, %r21, %p2;
	setp.ge.s32 	%p3, %r45, %r6;
	mov.b64 	%rd70, 0;
	@%p3 bra 	$L__BB3_4;
	add.s32 	%r23, %r6, %r4;
	neg.s32 	%r43, %r23;
	or.b64  	%rd3, %rd2, -9223372036854775808;
	mov.b64 	%rd70, 0;
	mov.b32 	%r42, 0;
	mov.u64 	%rd25, __cudart_i2opi_d;
	mov.u32 	%r44, %r45;
$L__BB3_3:
	.pragma "nounroll";
	mul.wide.s32 	%rd22, %r42, 8;
	add.s64 	%rd23, %rd1, %rd22;
	mul.wide.s32 	%rd24, %r44, 8;
	add.s64 	%rd26, %rd25, %rd24;
	ld.global.nc.u64 	%rd27, [%rd26];
	{
	.reg .u32 %r0, %r1, %r2, %r3, %alo, %ahi, %blo, %bhi, %clo, %chi;
	mov.b64 	{%alo,%ahi}, %rd27;
	mov.b64 	{%blo,%bhi}, %rd3;
	mov.b64 	{%clo,%chi}, %rd70;
	mad.lo.cc.u32 	%r0, %alo, %blo, %clo;
	madc.hi.cc.u32 	%r1, %alo, %blo, %chi;
	madc.hi.u32 	%r2, %alo, %bhi, 0;
	mad.lo.cc.u32 	%r1, %alo, %bhi, %r1;
	madc.hi.cc.u32 	%r2, %ahi, %blo, %r2;
	madc.hi.u32 	%r3, %ahi, %bhi, 0;
	mad.lo.cc.u32 	%r1, %ahi, %blo, %r1;
	madc.lo.cc.u32 	%r2, %ahi, %bhi, %r2;
	addc.u32 	%r3, %r3, 0;
	mov.b64 	%rd28, {%r0,%r1};
	mov.b64 	%rd70, {%r2,%r3};
	}
	st.local.u64 	[%rd23], %rd28;
	add.s32 	%r44, %r44, 1;
	add.s32 	%r43, %r43, 1;
	add.s32 	%r42, %r42, 1;
	setp.ne.s32 	%p4, %r43, -15;
	mov.u32 	%r45, %r6;
	@%p4 bra 	$L__BB3_3;
$L__BB3_4:
	cvt.s64.s32 	%rd29, %r45;
	cvt.u64.u32 	%rd30, %r4;
	add.s64 	%rd31, %rd30, %rd29;
	shl.b64 	%rd32, %rd31, 3;
	add.s64 	%rd33, %rd1, %rd32;
	st.local.u64 	[%rd33+-120], %rd70;
	and.b32  	%r15, %r2, 63;
	ld.local.u64 	%rd72, [%rd1+16];
	ld.local.u64 	%rd71, [%rd1+24];
	setp.eq.s32 	%p5, %r15, 0;
	@%p5 bra 	$L__BB3_6;
	shl.b64 	%rd34, %rd71, %r15;
	shr.u64 	%rd35, %rd72, 1;
	xor.b32  	%r24, %r15, 63;
	shr.u64 	%rd36, %rd35, %r24;
	or.b64  	%rd71, %rd34, %rd36;
	ld.local.u64 	%rd37, [%rd1+8];
	shl.b64 	%rd38, %rd72, %r15;
	shr.u64 	%rd39, %rd37, 1;
	shr.u64 	%rd40, %rd39, %r24;
	or.b64  	%rd72, %rd38, %rd40;
$L__BB3_6:
	and.b32  	%r25, %r1, -2147483648;
	shr.u64 	%rd41, %rd71, 62;
	cvt.u32.u64 	%r26, %rd41;
	mov.b64 	{%r27, %r28}, %rd71;
	mov.b64 	{%r29, %r30}, %rd72;
	shf.l.wrap.b32 	%r31, %r30, %r27, 2;
	shf.l.wrap.b32 	%r32, %r27, %r28, 2;
	mov.b64 	%rd42, {%r31, %r32};
	shl.b64 	%rd43, %rd72, 2;
	shr.u64 	%rd44, %rd42, 63;
	cvt.u32.u64 	%r33, %rd44;
	add.s32 	%r34, %r33, %r26;
	setp.eq.s32 	%p6, %r25, 0;
	neg.s32 	%r35, %r34;
	selp.b32 	%r46, %r34, %r35, %p6;
	setp.gt.s64 	%p7, %rd42, -1;
	mov.b64 	%rd45, 0;
	{
	.reg .u32 %r0, %r1, %r2, %r3, %a0, %a1, %a2, %a3, %b0, %b1, %b2, %b3;
	mov.b64 	{%a0,%a1}, %rd45;
	mov.b64 	{%a2,%a3}, %rd45;
	mov.b64 	{%b0,%b1}, %rd43;
	mov.b64 	{%b2,%b3}, %rd42;
	sub.cc.u32 	%r0, %a0, %b0;
	subc.cc.u32 	%r1, %a1, %b1;
	subc.cc.u32 	%r2, %a2, %b2;
	subc.u32 	%r3, %a3, %b3;
	mov.b64 	%rd46, {%r0,%r1};
	mov.b64 	%rd47, {%r2,%r3};
	}
	xor.b32  	%r36, %r25, -2147483648;
	selp.b64 	%rd73, %rd42, %rd47, %p7;
	selp.b64 	%rd14, %rd43, %rd46, %p7;
	selp.b32 	%r17, %r25, %r36, %p7;
	clz.b64 	%r37, %rd73;
	cvt.u64.u32 	%rd15, %r37;
	setp.eq.s32 	%p8, %r37, 0;
	@%p8 bra 	$L__BB3_8;
	cvt.u32.u64 	%r38, %rd15;
	and.b32  	%r39, %r38, 63;
	shl.b64 	%rd48, %rd73, %r39;
	shr.u64 	%rd49, %rd14, 1;
	not.b32 	%r40, %r38;
	and.b32  	%r41, %r40, 63;
	shr.u64 	%rd50, %rd49, %r41;
	or.b64  	%rd73, %rd48, %rd50;
$L__BB3_8:
	mov.b64 	%rd51, -3958705157555305931;
	{
	.reg .u32 %r0, %r1, %r2, %r3, %alo, %ahi, %blo, %bhi;
	mov.b64 	{%alo,%ahi}, %rd73;
	mov.b64 	{%blo,%bhi}, %rd51;
	mul.lo.u32 	%r0, %alo, %blo;
	mul.hi.u32 	%r1, %alo, %blo;
	mad.lo.cc.u32 	%r1, %alo, %bhi, %r1;
	madc.hi.u32 	%r2, %alo, %bhi, 0;
	mad.lo.cc.u32 	%r1, %ahi, %blo, %r1;
	madc.hi.cc.u32 	%r2, %ahi, %blo, %r2;
	madc.hi.u32 	%r3, %ahi, %bhi, 0;
	mad.lo.cc.u32 	%r2, %ahi, %bhi, %r2;
	addc.u32 	%r3, %r3, 0;
	mov.b64 	%rd52, {%r0,%r1};
	mov.b64 	%rd53, {%r2,%r3};
	}
	setp.gt.s64 	%p9, %rd53, 0;
	{
	.reg .u32 %r0, %r1, %r2, %r3, %a0, %a1, %a2, %a3, %b0, %b1, %b2, %b3;
	mov.b64 	{%a0,%a1}, %rd52;
	mov.b64 	{%a2,%a3}, %rd53;
	mov.b64 	{%b0,%b1}, %rd52;
	mov.b64 	{%b2,%b3}, %rd53;
	add.cc.u32 	%r0, %a0, %b0;
	addc.cc.u32 	%r1, %a1, %b1;
	addc.cc.u32 	%r2, %a2, %b2;
	addc.u32 	%r3, %a3, %b3;
	mov.b64 	%rd54, {%r0,%r1};
	mov.b64 	%rd55, {%r2,%r3};
	}
	selp.b64 	%rd56, %rd55, %rd53, %p9;
	selp.s64 	%rd57, -1, 0, %p9;
	sub.s64 	%rd58, %rd57, %rd15;
	cvt.u64.u32 	%rd59, %r17;
	shl.b64 	%rd60, %rd59, 32;
	add.s64 	%rd61, %rd56, 1;
	shr.u64 	%rd62, %rd61, 10;
	add.s64 	%rd63, %rd62, 1;
	shr.u64 	%rd64, %rd63, 1;
	shl.b64 	%rd65, %rd58, 52;
	add.s64 	%rd66, %rd65, %rd64;
	add.s64 	%rd67, %rd66, 4602678819172646912;
	or.b64  	%rd68, %rd67, %rd60;
	mov.b64 	%fd4, %rd68;
$L__BB3_9:
	st.param.f64 	[func_retval0], %fd4;
	st.param.b32 	[func_retval0+8], %r46;
	ret;

}


// ===== COMPILED SASS (sm_100) =====

	.target	sm_100

	.elftype	@"ET_EXEC"


//--------------------- .note.nv.tkinfo           --------------------------
	.section	.note.nv.tkinfo,"",@"SHT_NOTE"
	.sectionflags	@"SHF_NOTE_NV_TKINFO"
	.tkinfo
        /*0018*/ 	.word	0x00000002
        /*0030*/ 	.string	""
        /*0030*/ 	.string	"ptxas"
        /*0030*/ 	.string	"Cuda compilation tools, release 13.0, V13.0.88"
        /*0030*/ 	.string	"Build cuda_13.0.r13.0/compiler.36424714_0"
        /*0030*/ 	.string	"-arch sm_100 -m 64 "



//--------------------- .note.nv.cuinfo           --------------------------
	.section	.note.nv.cuinfo,"",@"SHT_NOTE"
	.sectionflags	@"SHF_NOTE_NV_CUINFO"
        /*0018*/ 	.short	0x0002
        /*001a*/ 	.short	0x0064
        /*001c*/ 	.short	0x0082
	.zero		2


//--------------------- .nv.info                  --------------------------
	.section	.nv.info,"",@"SHT_CUDA_INFO"
	.align	4


	//----- nvinfo : EIATTR_REGCOUNT
	.align		4
        /*0000*/ 	.byte	0x04, 0x2f
        /*0002*/ 	.short	(.L_2 - .L_1)
	.align		4
.L_1:
        /*0004*/ 	.word	index@(_Z19kernel_render_frame6float3S_iidP6uchar4S1_iiP8trianglei5Lighti)
        /*0008*/ 	.word	0x00000070


	//----- nvinfo : EIATTR_FRAME_SIZE
	.align		4
.L_2:
        /*000c*/ 	.byte	0x04, 0x11
        /*000e*/ 	.short	(.L_4 - .L_3)
	.align		4
.L_3:
        /*0010*/ 	.word	index@($_Z19kernel_render_frame6float3S_iidP6uchar4S1_iiP8trianglei5Lighti$__internal_trig_reduction_slowpathd)
        /*0014*/ 	.word	0x00000060


	//----- nvinfo : EIATTR_FRAME_SIZE
	.align		4
.L_4:
        /*0018*/ 	.byte	0x04, 0x11
        /*001a*/ 	.short	(.L_6 - .L_5)
	.align		4
.L_5:
        /*001c*/ 	.word	index@($__internal_4_$__cuda_sm20_dblrcp_rn_slowpath_v3)
        /*0020*/ 	.word	0x00000060


	//----- nvinfo : EIATTR_FRAME_SIZE
	.align		4
.L_6:
        /*0024*/ 	.byte	0x04, 0x11
        /*0026*/ 	.short	(.L_8 - .L_7)
	.align		4
.L_7:
        /*0028*/ 	.word	index@($__internal_3_$__cuda_sm3x_div_rn_noftz_f32_slowpath)
        /*002c*/ 	.word	0x00000060


	//----- nvinfo : EIATTR_FRAME_SIZE
	.align		4
.L_8:
        /*0030*/ 	.byte	0x04, 0x11
        /*0032*/ 	.short	(.L_10 - .L_9)
	.align		4
.L_9:
        /*0034*/ 	.word	index@($__internal_2_$__cuda_sm20_sqrt_rn_f32_slowpath)
        /*0038*/ 	.word	0x00000060


	//----- nvinfo : EIATTR_FRAME_SIZE
	.align		4
.L_10:
        /*003c*/ 	.byte	0x04, 0x11
        /*003e*/ 	.short	(.L_12 - .L_11)
	.align		4
.L_11:
        /*0040*/ 	.word	index@($__internal_1_$__cuda_sm20_div_rn_f64_full)
        /*0044*/ 	.word	0x00000060


	//----- nvinfo : EIATTR_FRAME_SIZE
	.align		4
.L_12:
        /*0048*/ 	.byte	0x04, 0x11
        /*004a*/ 	.short	(.L_14 - .L_13)
	.align		4
.L_13:
        /*004c*/ 	.word	index@($_Z19kernel_render_frame6float3S_iidP6uchar4S1_iiP8trianglei5Lighti$_Z3ray6float3S_P6uchar4iiP8trianglei5Lightii)
        /*0050*/ 	.word	0x00000060


	//----- nvinfo : EIATTR_FRAME_SIZE
	.align		4
.L_14:
        /*0054*/ 	.byte	0x04, 0x11
        /*0056*/ 	.short	(.L_16 - .L_15)
	.align		4
.L_15:
        /*0058*/ 	.word	index@(_Z19kernel_render_frame6float3S_iidP6uchar4S1_iiP8trianglei5Lighti)
        /*005c*/ 	.word	0x00000060


	//----- nvinfo : EIATTR_REGCOUNT
	.align		4
.L_16:
        /*0060*/ 	.byte	0x04, 0x2f
        /*0062*/ 	.short	(.L_18 - .L_17)
	.align		4
.L_17:
        /*0064*/ 	.word	index@(_Z11kernel_ssaaP6uchar4S0_iii)
        /*0068*/ 	.word	0x00000020


	//----- nvinfo : EIATTR_FRAME_SIZE
	.align		4
.L_18:
        /*006c*/ 	.byte	0x04, 0x11
        /*006e*/ 	.short	(.L_20 - .L_19)
	.align		4
.L_19:
        /*0070*/ 	.word	index@($__internal_0_$__cuda_sm3x_div_rn_noftz_f32_slowpath)
        /*0074*/ 	.word	0x00000000


	//----- nvinfo : EIATTR_FRAME_SIZE
	.align		4
.L_20:
        /*0078*/ 	.byte	0x04, 0x11
        /*007a*/ 	.short	(.L_22 - .L_21)
	.align		4
.L_21:
        /*007c*/ 	.word	index@(_Z11kernel_ssaaP6uchar4S0_iii)
        /*0080*/ 	.word	0x00000000


	//----- nvinfo : EIATTR_MIN_STACK_SIZE
	.align		4
.L_22:
        /*0084*/ 	.byte	0x04, 0x12
        /*0086*/ 	.short	(.L_24 - .L_23)
	.align		4
.L_23:
        /*0088*/ 	.word	index@(_Z11kernel_ssaaP6uchar4S0_iii)
        /*008c*/ 	.word	0x00000000


	//----- nvinfo : EIATTR_MIN_STACK_SIZE
	.align		4
.L_24:
        /*0090*/ 	.byte	0x04, 0x12
        /*0092*/ 	.short	(.L_26 - .L_25)
	.align		4
.L_25:
        /*0094*/ 	.word	index@(_Z19kernel_render_frame6float3S_iidP6uchar4S1_iiP8trianglei5Lighti)
        /*0098*/ 	.word	0x00000060
.L_26:


//--------------------- .nv.compat                --------------------------
	.section	.nv.compat,"",@"SHT_CUDA_COMPAT_INFO"
	.align	4
        /*0000*/ 	.byte	0x02, 0x09, 0x00, 0x00, 0x02, 0x02, 0x01, 0x00, 0x02, 0x05, 0x05, 0x00, 0x03, 0x07, 0x01, 0x01
        /*0010*/ 	.byte	0x02, 0x03, 0x00, 0x00, 0x02, 0x06, 0x01, 0x00, 0x04, 0x0b, 0x08, 0x00, 0x01, 0x00, 0x00, 0x00
        /*0020*/ 	.byte	0x00, 0x00, 0x00, 0x00


//--------------------- .nv.info._Z11kernel_ssaaP6uchar4S0_iii --------------------------
	.section	.nv.info._Z11kernel_ssaaP6uchar4S0_iii,"",@"SHT_CUDA_INFO"
	.sectionflags	@""
	.align	4


	//----- nvinfo : EIATTR_CUDA_API_VERSION
	.align		4
        /*0000*/ 	.byte	0x04, 0x37
        /*0002*/ 	.short	(.L_28 - .L_27)
.L_27:
        /*0004*/ 	.word	0x00000082


	//----- nvinfo : EIATTR_KPARAM_INFO
	.align		4
.L_28:
        /*0008*/ 	.byte	0x04, 0x17
        /*000a*/ 	.short	(.L_30 - .L_29)
.L_29:
        /*000c*/ 	.word	0x00000000
        /*0010*/ 	.short	0x0004
        /*0012*/ 	.short	0x0018
        /*0014*/ 	.byte	0x00, 0xf0, 0x11, 0x00


	//----- nvinfo : EIATTR_KPARAM_INFO
	.align		4
.L_30:
        /*0018*/ 	.byte	0x04, 0x17
        /*001a*/ 	.short	(.L_32 - .L_31)
.L_31:
        /*001c*/ 	.word	0x00000000
        /*0020*/ 	.short	0x0003
        /*0022*/ 	.short	0x0014
        /*0024*/ 	.byte	0x00, 0xf0, 0x11, 0x00


	//----- nvinfo : EIATTR_KPARAM_INFO
	.align		4
.L_32:
        /*0028*/ 	.byte	0x04, 0x17
        /*002a*/ 	.short	(.L_34 - .L_33)
.L_33:
        /*002c*/ 	.word	0x00000000
        /*0030*/ 	.short	0x0002
        /*0032*/ 	.short	0x0010
        /*0034*/ 	.byte	0x00, 0xf0, 0x11, 0x00


	//----- nvinfo : EIATTR_KPARAM_INFO
	.align		4
.L_34:
        /*0038*/ 	.byte	0x04, 0x17
        /*003a*/ 	.short	(.L_36 - .L_35)
.L_35:
        /*003c*/ 	.word	0x00000000
        /*0040*/ 	.short	0x0001
        /*0042*/ 	.short	0x0008
        /*0044*/ 	.byte	0x00, 0xf5, 0x21, 0x00


	//----- nvinfo : EIATTR_KPARAM_INFO
	.align		4
.L_36:
        /*0048*/ 	.byte	0x04, 0x17
        /*004a*/ 	.short	(.L_38 - .L_37)
.L_37:
        /*004c*/ 	.word	0x00000000
        /*0050*/ 	.short	0x0000
        /*0052*/ 	.short	0x0000
        /*0054*/ 	.byte	0x00, 0xf5, 0x21, 0x00


	//----- nvinfo : EIATTR_SPARSE_MMA_MASK
	.align		4
.L_38:
        /*0058*/ 	.byte	0x03, 0x50
        /*005a*/ 	.short	0x0000


	//----- nvinfo : EIATTR_MAXREG_COUNT
	.align		4
        /*005c*/ 	.byte	0x03, 0x1b
        /*005e*/ 	.short	0x00ff


	//----- nvinfo : EIATTR_MERCURY_ISA_VERSION
	.align		4
        /*0060*/ 	.byte	0x03, 0x5f
        /*0062*/ 	.short	0x0101


	//----- nvinfo : EIATTR_UNUSED_LOAD_BYTE_OFFSET
	.align		4
        /*0064*/ 	.byte	0x04, 0x44
        /*0066*/ 	.short	(.L_40 - .L_39)


	//   ....[0]....
.L_39:
        /*0068*/ 	.word	0x00000570
        /*006c*/ 	.word	0x00000007


	//   ....[1]....
        /*0070*/ 	.word	0x00000580
        /*0074*/ 	.word	0x00000007


	//   ....[2]....
        /*0078*/ 	.word	0x00000590
        /*007c*/ 	.word	0x00000007


	//   ....[3]....
        /*0080*/ 	.word	0x00000600
        /*0084*/ 	.word	0x00000007


	//   ....[4]....
        /*0088*/ 	.word	0x00000610
        /*008c*/ 	.word	0x00000007


	//   ....[5]....
        /*0090*/ 	.word	0x000006b0
        /*0094*/ 	.word	0x00000007


	//   ....[6]....
        /*0098*/ 	.word	0x000006c0
        /*009c*/ 	.word	0x00000007


	//   ....[7]....
        /*00a0*/ 	.word	0x00000760
        /*00a4*/ 	.word	0x00000007


	//   ....[8]....
        /*00a8*/ 	.word	0x00000920
        /*00ac*/ 	.word	0x00000007


	//   ....[9]....
        /*00b0*/ 	.word	0x00000b20
        /*00b4*/ 	.word	0x00000007


	//   ....[10]....
        /*00b8*/ 	.word	0x00000b70
        /*00bc*/ 	.word	0x00000007


	//----- nvinfo : EIATTR_VRC_CTA_INIT_COUNT
	.align		4
.L_40:
        /*00c0*/ 	.byte	0x02, 0x4a
	.zero		1
	.zero		1


	//----- nvinfo : EIATTR_EXIT_INSTR_OFFSETS
	.align		4
        /*00c4*/ 	.byte	0x04, 0x1c
        /*00c6*/ 	.short	(.L_42 - .L_41)


	//   ....[0]....
.L_41:
        /*00c8*/ 	.word	0x000000f0


	//   ....[1]....
        /*00cc*/ 	.word	0x00001130


	//   ....[2]....
        /*00d0*/ 	.word	0x000017b0


	//----- nvinfo : EIATTR_CRS_STACK_SIZE
	.align		4
.L_42:
        /*00d4*/ 	.byte	0x04, 0x1e
        /*00d6*/ 	.short	(.L_44 - .L_43)
.L_43:
        /*00d8*/ 	.word	0x00000000


	//----- nvinfo : EIATTR_CBANK_PARAM_SIZE
	.align		4
.L_44:
        /*00dc*/ 	.byte	0x03, 0x19
        /*00de*/ 	.short	0x001c


	//----- nvinfo : EIATTR_PARAM_CBANK
	.align		4
        /*00e0*/ 	.byte	0x04, 0x0a
        /*00e2*/ 	.short	(.L_46 - .L_45)
	.align		4
.L_45:
        /*00e4*/ 	.word	index@(.nv.constant0._Z11kernel_ssaaP6uchar4S0_iii)
        /*00e8*/ 	.short	0x0380
        /*00ea*/ 	.short	0x001c


	//----- nvinfo : EIATTR_SW_WAR
	.align		4
.L_46:
        /*00ec*/ 	.byte	0x04, 0x36
        /*00ee*/ 	.short	(.L_48 - .L_47)
.L_47:
        /*00f0*/ 	.word	0x00000008
.L_48:


//--------------------- .nv.info._Z19kernel_render_frame6float3S_iidP6uchar4S1_iiP8trianglei5Lighti --------------------------
	.section	.nv.info._Z19kernel_render_frame6float3S_iidP6uchar4S1_iiP8trianglei5Lighti,"",@"SHT_CUDA_INFO"
	.sectionflags	@""
	.align	4


	//----- nvinfo : EIATTR_CUDA_API_VERSION
	.align		4
        /*0000*/ 	.byte	0x04, 0x37
        /*0002*/ 	.short	(.L_50 - .L_49)
.L_49:
        /*0004*/ 	.word	0x00000082


	//----- nvinfo : EIATTR_KPARAM_INFO
	.align		4
.L_50:
        /*0008*/ 	.byte	0x04, 0x17
        /*000a*/ 	.short	(.L_52 - .L_51)
.L_51:
        /*000c*/ 	.word	0x00000000
        /*0010*/ 	.short	0x000c
        /*0012*/ 	.short	0x0064
        /*0014*/ 	.byte	0x00, 0xf0, 0x11, 0x00


	//----- nvinfo : EIATTR_KPARAM_INFO
	.align		4
.L_52:
        /*0018*/ 	.byte	0x04, 0x17
        /*001a*/ 	.short	(.L_54 - .L_53)
.L_53:
        /*001c*/ 	.word	0x00000000
        /*0020*/ 	.short	0x000b
        /*0022*/ 	.short	0x004c
        /*0024*/ 	.byte	0x00, 0xf0, 0x61, 0x00


	//----- nvinfo : EIATTR_KPARAM_INFO
	.align		4
.L_54:
        /*0028*/ 	.byte	0x04, 0x17
        /*002a*/ 	.short	(.L_56 - .L_55)
.L_55:
        /*002c*/ 	.word	0x00000000
        /*0030*/ 	.short	0x000a
        /*0032*/ 	.short	0x0048
        /*0034*/ 	.byte	0x00, 0xf0, 0x11, 0x00


	//----- nvinfo : EIATTR_KPARAM_INFO
	.align		4
.L_56:
        /*0038*/ 	.byte	0x04, 0x17
        /*003a*/ 	.short	(.L_58 - .L_57)
.L_57:
        /*003c*/ 	.word	0x00000000
        /*0040*/ 	.short	0x0009
        /*0042*/ 	.short	0x0040
        /*0044*/ 	.byte	0x00, 0xf5, 0x21, 0x00


	//----- nvinfo : EIATTR_KPARAM_INFO
	.align		4
.L_58:
        /*0048*/ 	.byte	0x04, 0x17
        /*004a*/ 	.short	(.L_60 - .L_59)
.L_59:
        /*004c*/ 	.word	0x00000000
        /*0050*/ 	.short	0x0008
        /*0052*/ 	.short	0x003c
        /*0054*/ 	.byte	0x00, 0xf0, 0x11, 0x00


	//----- nvinfo : EIATTR_KPARAM_INFO
	.align		4
.L_60:
        /*0058*/ 	.byte	0x04, 0x17
        /*005a*/ 	.short	(.L_62 - .L_61)
.L_61:
        /*005c*/ 	.word	0x00000000
        /*0060*/ 	.short	0x0007
        /*0062*/ 	.short	0x0038
        /*0064*/ 	.byte	0x00, 0xf0, 0x11, 0x00


	//----- nvinfo : EIATTR_KPARAM_INFO
	.align		4
.L_62:
        /*0068*/ 	.byte	0x04, 0x17
        /*006a*/ 	.short	(.L_64 - .L_63)
.L_63:
        /*006c*/ 	.word	0x00000000
        /*0070*/ 	.short	0x0006
        /*0072*/ 	.short	0x0030
        /*0074*/ 	.byte	0x00, 0xf5, 0x21, 0x00


	//----- nvinfo : EIATTR_KPARAM_INFO
	.align		4
.L_64:
        /*0078*/ 	.byte	0x04, 0x17
        /*007a*/ 	.short	(.L_66 - .L_65)
.L_65:
        /*007c*/ 	.word	0x00000000
        /*0080*/ 	.short	0x0005
        /*0082*/ 	.short	0x0028
        /*0084*/ 	.byte	0x00, 0xf5, 0x21, 0x00


	//----- nvinfo : EIATTR_KPARAM_INFO
	.align		4
.L_66:
        /*0088*/ 	.byte	0x04, 0x17
        /*008a*/ 	.short	(.L_68 - .L_67)
.L_67:
        /*008c*/ 	.word	0x00000000
        /*0090*/ 	.short	0x0004
        /*0092*/ 	.short	0x0020
        /*0094*/ 	.byte	0x00, 0xf0, 0x21, 0x00


	//----- nvinfo : EIATTR_KPARAM_INFO
	.align		4
.L_68:
        /*0098*/ 	.byte	0x04, 0x17
        /*009a*/ 	.short	(.L_70 - .L_69)
.L_69:
        /*009c*/ 	.word	0x00000000
        /*00a0*/ 	.short	0x0003
        /*00a2*/ 	.short	0x001c
        /*00a4*/ 	.byte	0x00, 0xf0, 0x11, 0x00


	//----- nvinfo : EIATTR_KPARAM_INFO
	.align		4
.L_70:
        /*00a8*/ 	.byte	0x04, 0x17
        /*00aa*/ 	.short	(.L_72 - .L_71)
.L_71:
        /*00ac*/ 	.word	0x00000000
        /*00b0*/ 	.short	0x0002
        /*00b2*/ 	.short	0x0018
        /*00b4*/ 	.byte	0x00, 0xf0, 0x11, 0x00


	//----- nvinfo : EIATTR_KPARAM_INFO
	.align		4
.L_72:
        /*00b8*/ 	.byte	0x04, 0x17
        /*00ba*/ 	.short	(.L_74 - .L_73)
.L_73:
        /*00bc*/ 	.word	0x00000000
        /*00c0*/ 	.short	0x0001
        /*00c2*/ 	.short	0x000c
        /*00c4*/ 	.byte	0x00, 0xf0, 0x31, 0x00


	//----- nvinfo : EIATTR_KPARAM_INFO
	.align		4
.L_74:
        /*00c8*/ 	.byte	0x04, 0x17
        /*00ca*/ 	.short	(.L_76 - .L_75)
.L_75:
        /*00cc*/ 	.word	0x00000000
        /*00d0*/ 	.short	0x0000
        /*00d2*/ 	.short	0x0000
        /*00d4*/ 	.byte	0x00, 0xf0, 0x31, 0x00


	//----- nvinfo : EIATTR_SPARSE_MMA_MASK
	.align		4
.L_76:
        /*00d8*/ 	.byte	0x03, 0x50
        /*00da*/ 	.short	0x0000


	//----- nvinfo : EIATTR_MAXREG_COUNT
	.align		4
        /*00dc*/ 	.byte	0x03, 0x1b
        /*00de*/ 	.short	0x00ff


	//----- nvinfo : EIATTR_MERCURY_ISA_VERSION
	.align		4
        /*00e0*/ 	.byte	0x03, 0x5f
        /*00e2*/ 	.short	0x0101


	//----- nvinfo : EIATTR_VRC_CTA_INIT_COUNT
	.align		4
        /*00e4*/ 	.byte	0x02, 0x4a
	.zero		1
	.zero		1


	//----- nvinfo : EIATTR_EXIT_INSTR_OFFSETS
	.align		4
        /*00e8*/ 	.byte	0x04, 0x1c
        /*00ea*/ 	.short	(.L_78 - .L_77)


	//   ....[0]....
.L_77:
        /*00ec*/ 	.word	0x000010d0


	//   ....[1]....
        /*00f0*/ 	.word	0x00001fd0


	//----- nvinfo : EIATTR_CRS_STACK_SIZE
	.align		4
.L_78:
        /*00f4*/ 	.byte	0x04, 0x1e
        /*00f6*/ 	.short	(.L_80 - .L_79)
.L_79:
        /*00f8*/ 	.word	0x00000000


	//----- nvinfo : EIATTR_CBANK_PARAM_SIZE
	.align		4
.L_80:
        /*00fc*/ 	.byte	0x03, 0x19
        /*00fe*/ 	.short	0x0068


	//----- nvinfo : EIATTR_PARAM_CBANK
	.align		4
        /*0100*/ 	.byte	0x04, 0x0a
        /*0102*/ 	.short	(.L_82 - .L_81)
	.align		4
.L_81:
        /*0104*/ 	.word	index@(.nv.constant0._Z19kernel_render_frame6float3S_iidP6uchar4S1_iiP8trianglei5Lighti)
        /*0108*/ 	.short	0x0380
        /*010a*/ 	.short	0x0068


	//----- nvinfo : EIATTR_SW_WAR
	.align		4
.L_82:
        /*010c*/ 	.byte	0x04, 0x36
        /*010e*/ 	.short	(.L_84 - .L_83)
.L_83:
        /*0110*/ 	.word	0x00000008
.L_84:


//--------------------- .nv.callgraph             --------------------------
	.section	.nv.callgraph,"",@"SHT_CUDA_CALLGRAPH"
	.align	4
	.sectionentsize	8
	.align		4
        /*0000*/ 	.word	0x00000000
	.align		4
        /*0004*/ 	.word	0xffffffff
	.align		4
        /*0008*/ 	.word	0x00000000
	.align		4
        /*000c*/ 	.word	0xfffffffe
	.align		4
        /*0010*/ 	.word	0x00000000
	.align		4
        /*0014*/ 	.word	0xfffffffd
	.align		4
        /*0018*/ 	.word	0x00000000
	.align		4
        /*001c*/ 	.word	0xfffffffc


//--------------------- .nv.constant4             --------------------------
	.section	.nv.constant4,"a",@progbits
	.align	8
	.align		8
.nv.constant4:
        /*0000*/ 	.dword	__cudart_i2opi_d


//--------------------- .text._Z11kernel_ssaaP6uchar4S0_iii --------------------------
	.section	.text._Z11kernel_ssaaP6uchar4S0_iii,"ax",@progbits
	.align	128
        .global         _Z11kernel_ssaaP6uchar4S0_iii
        .type           _Z11kernel_ssaaP6uchar4S0_iii,@function
        .size           _Z11kernel_ssaaP6uchar4S0_iii,(.L_x_169 - _Z11kernel_ssaaP6uchar4S0_iii)
        .other          _Z11kernel_ssaaP6uchar4S0_iii,@"STO_CUDA_ENTRY STV_DEFAULT"
_Z11kernel_ssaaP6uchar4S0_iii:
.text._Z11kernel_ssaaP6uchar4S0_iii:
[----:B------:R-:W0:Y:S01]  /*0000*/  LDC R1, c[0x0][0x37c] ;  /* 0x0000df00ff017b82 */ /* 0x000e220000000800 */
[----:B------:R-:W1:Y:S07]  /*0010*/  S2R R5, SR_TID.X ;  /* 0x0000000000057919 */ /* 0x000e6e0000002100 */
[----:B------:R-:W1:Y:S01]  /*0020*/  S2UR UR4, SR_CTAID.X ;  /* 0x00000000000479c3 */ /* 0x000e620000002500 */
[----:B------:R-:W2:Y:S01]  /*0030*/  LDCU UR8, c[0x0][0x394] ;  /* 0x00007280ff0877ac */ /* 0x000ea20008000800 */
[----:B------:R-:W3:Y:S06]  /*0040*/  S2R R0, SR_TID.Y ;  /* 0x0000000000007919 */ /* 0x000eec0000002200 */
[----:B------:R-:W1:Y:S08]  /*0050*/  LDC R2, c[0x0][0x360] ;  /* 0x0000d800ff027b82 */ /* 0x000e700000000800 */
[----:B------:R-:W3:Y:S08]  /*0060*/  S2UR UR5, SR_CTAID.Y ;  /* 0x00000000000579c3 */ /* 0x000ef00000002600 */
[----:B------:R-:W3:Y:S01]  /*0070*/  LDC R3, c[0x0][0x364] ;  /* 0x0000d900ff037b82 */ /* 0x000ee20000000800 */
[----:B------:R-:W4:Y:S01]  /*0080*/  LDCU UR6, c[0x0][0x370] ;  /* 0x00006e00ff0677ac */ /* 0x000f220008000800 */
[----:B------:R-:W5:Y:S01]  /*0090*/  LDCU UR7, c[0x0][0x374] ;  /* 0x00006e80ff0777ac */ /* 0x000f620008000800 */
[----:B-1----:R-:W-:-:S05]  /*00a0*/  IMAD R5, R2, UR4, R5 ;  /* 0x0000000402057c24 */ /* 0x002fca000f8e0205 */
[----:B--2---:R-:W-:Y:S01]  /*00b0*/  ISETP.GE.AND P0, PT, R5, UR8, PT ;  /* 0x0000000805007c0c */ /* 0x004fe2000bf06270 */
[----:B----4-:R-:W-:Y:S02]  /*00c0*/  IMAD R2, R2, UR6, RZ ;  /* 0x0000000602027c24 */ /* 0x010fe4000f8e02ff */
[C---:B---3--:R-:W-:Y:S02]  /*00d0*/  IMAD R0, R3.reuse, UR5, R0 ;  /* 0x0000000503007c24 */ /* 0x048fe4000f8e0200 */
[----:B-----5:R-:W-:-:S08]  /*00e0*/  IMAD R3, R3, UR7, RZ ;  /* 0x0000000703037c24 */ /* 0x020fd0000f8e02ff */
[----:B0-----:R-:W-:Y:S05]  /*00f0*/  @P0 EXIT ;  /* 0x000000000000094d */ /* 0x001fea0003800000 */
[----:B------:R-:W0:Y:S01]  /*0100*/  LDCU UR4, c[0x0][0x398] ;  /* 0x00007300ff0477ac */ /* 0x000e220008000800 */
[----:B------:R-:W1:Y:S01]  /*0110*/  LDCU.64 UR10, c[0x0][0x358] ;  /* 0x00006b00ff0a77ac */ /* 0x000e620008000a00 */
[----:B0-----:R-:W-:-:S09]  /*0120*/  UISETP.GE.AND UP0, UPT, UR4, 0x1, UPT ;  /* 0x000000010400788c */ /* 0x001fd2000bf06270 */
[----:B-1----:R-:W-:Y:S05]  /*0130*/  BRA.U !UP0, `(.L_x_0) ;  /* 0x0000001108007547 */ /* 0x002fea000b800000 */
[----:B------:R-:W0:Y:S01]  /*0140*/  LDCU.64 UR6, c[0x0][0x380] ;  /* 0x00007000ff0677ac */ /* 0x000e220008000a00 */
[----:B------:R-:W1:Y:S01]  /*0150*/  LDCU UR8, c[0x0][0x390] ;  /* 0x00007200ff0877ac */ /* 0x000e620008000800 */
[----:B0-----:R-:W-:Y:S02]  /*0160*/  UIADD3 UR5, UP0, UPT, UR6, 0x10, URZ ;  /* 0x0000001006057890 */ /* 0x001fe4000ff1e0ff */
[----:B-1----:R-:W-:Y:S02]  /*0170*/  UIMAD UR4, UR4, UR8, URZ ;  /* 0x00000008040472a4 */ /* 0x002fe4000f8e02ff */
[----:B------:R-:W-:-:S12]  /*0180*/  UIADD3.X UR6, UPT, UPT, URZ, UR7, URZ, UP0, !UPT ;  /* 0x00000007ff067290 */ /* 0x000fd800087fe4ff */
.L_x_19:
[----:B0-----:R-:W0:Y:S01]  /*0190*/  LDCU UR7, c[0x0][0x390] ;  /* 0x00007200ff0777ac */ /* 0x001e220008000800 */
[----:B------:R-:W-:Y:S01]  /*01a0*/  BSSY.RECONVERGENT B0, `(.L_x_1) ;  /* 0x00000f4000007945 */ /* 0x000fe20003800200 */
[----:B0-----:R-:W-:-:S13]  /*01b0*/  ISETP.GE.AND P0, PT, R0, UR7, PT ;  /* 0x0000000700007c0c */ /* 0x001fda000bf06270 */
[----:B------:R-:W-:Y:S05]  /*01c0*/  @P0 BRA `(.L_x_2) ;  /* 0x0000000c00c40947 */ /* 0x000fea0003800000 */
[----:B------:R-:W0:Y:S01]  /*01d0*/  LDCU UR7, c[0x0][0x398] ;  /* 0x00007300ff0777ac */ /* 0x000e220008000800 */
[----:B------:R-:W-:Y:S01]  /*01e0*/  IMAD.MOV.U32 R4, RZ, RZ, RZ ;  /* 0x000000ffff047224 */ /* 0x000fe200078e00ff */
[----:B------:R-:W-:Y:S01]  /*01f0*/  PRMT R6, RZ, 0x7610, R6 ;  /* 0x00007610ff067816 */ /* 0x000fe20000000006 */
[----:B------:R-:W-:Y:S01]  /*0200*/  IMAD.MOV.U32 R8, RZ, RZ, R0 ;  /* 0x000000ffff087224 */ /* 0x000fe200078e0000 */
[----:B------:R-:W-:Y:S01]  /*0210*/  PRMT R7, RZ, 0x7610, R7 ;  /* 0x00007610ff077816 */ /* 0x000fe20000000007 */
[----:B0-----:R-:W-:-:S07]  /*0220*/  IMAD R9, R5, UR7, RZ ;  /* 0x0000000705097c24 */ /* 0x001fce000f8e02ff */
.L_x_18:
[----:B0-----:R-:W0:Y:S01]  /*0230*/  LDCU UR7, c[0x0][0x398] ;  /* 0x00007300ff0777ac */ /* 0x001e220008000800 */
[----:B------:R-:W-:Y:S01]  /*0240*/  PRMT R14, R7, 0x9910, RZ ;  /* 0x00009910070e7816 */ /* 0x000fe200000000ff */
[----:B------:R-:W-:Y:S01]  /*0250*/  IMAD.IADD R19, R8, 0x1, -R0 ;  /* 0x0000000108137824 */ /* 0x000fe200078e0a00 */
[----:B------:R-:W-:Y:S01]  /*0260*/  PRMT R18, R6, 0x9910, RZ ;  /* 0x0000991006127816 */ /* 0x000fe200000000ff */
[----:B------:R-:W-:Y:S01]  /*0270*/  IMAD.MOV R20, RZ, RZ, -R3 ;  /* 0x000000ffff147224 */ /* 0x000fe200078e0a03 */
[----:B------:R-:W-:Y:S01]  /*0280*/  BSSY.RECONVERGENT B1, `(.L_x_3) ;  /* 0x00000a2000017945 */ /* 0x000fe20003800200 */
[----:B------:R-:W-:Y:S02]  /*0290*/  IMAD.MOV.U32 R22, RZ, RZ, RZ ;  /* 0x000000ffff167224 */ /* 0x000fe400078e00ff */
[----:B0-----:R-:W-:Y:S02]  /*02a0*/  IMAD R11, R3, UR7, RZ ;  /* 0x00000007030b7c24 */ /* 0x001fe4000f8e02ff */
[----:B------:R-:W-:-:S02]  /*02b0*/  IMAD R15, R0, UR7, RZ ;  /* 0x00000007000f7c24 */ /* 0x000fc4000f8e02ff */
[----:B------:R-:W-:Y:S02]  /*02c0*/  IMAD.MOV R10, RZ, RZ, -R11 ;  /* 0x000000ffff0a7224 */ /* 0x000fe400078e0a0b */
[--C-:B------:R-:W-:Y:S02]  /*02d0*/  IMAD.MOV R12, RZ, RZ, -R15.reuse ;  /* 0x000000ffff0c7224 */ /* 0x100fe400078e0a0f */
[----:B------:R-:W-:Y:S01]  /*02e0*/  VIADD R13, R15, UR7 ;  /* 0x000000070f0d7c36 */ /* 0x000fe20008000000 */
[----:B------:R-:W-:Y:S01]  /*02f0*/  PRMT R17, R10, 0x9910, RZ ;  /* 0x000099100a117816 */ /* 0x000fe200000000ff */
[CC--:B------:R-:W-:Y:S01]  /*0300*/  IMAD R10, R11.reuse, R4.reuse, R15 ;  /* 0x000000040b0a7224 */ /* 0x0c0fe200078e020f */
[----:B------:R-:W-:Y:S01]  /*0310*/  PRMT R12, R12, 0x7710, RZ ;  /* 0x000077100c0c7816 */ /* 0x000fe200000000ff */
[----:B------:R-:W-:Y:S01]  /*0320*/  IMAD R13, R11, R4, R13 ;  /* 0x000000040b0d7224 */ /* 0x000fe200078e020d */
[----:B------:R-:W0:Y:S01]  /*0330*/  LDCU UR7, c[0x0][0x398] ;  /* 0x00007300ff0777ac */ /* 0x000e220008000800 */
[----:B------:R-:W-:-:S02]  /*0340*/  IMAD.MOV R16, RZ, RZ, -R11 ;  /* 0x000000ffff107224 */ /* 0x000fc400078e0a0b */
[C-C-:B------:R-:W-:Y:S01]  /*0350*/  IMAD R14, R17.reuse, R14, R12.reuse ;  /* 0x0000000e110e7224 */ /* 0x140fe200078e020c */
[----:B------:R-:W-:Y:S01]  /*0360*/  VIADDMNMX R13, R10, 0x1, R13, !PT ;  /* 0x000000010a0d7846 */ /* 0x000fe2000780010d */
[----:B------:R-:W-:Y:S02]  /*0370*/  IMAD R12, R17, R18, R12 ;  /* 0x00000012110c7224 */ /* 0x000fe400078e020c */
[C---:B------:R-:W-:Y:S02]  /*0380*/  IMAD R18, R4.reuse, R20, R19 ;  /* 0x0000001404127224 */ /* 0x040fe400078e0213 */
[C---:B------:R-:W-:Y:S02]  /*0390*/  IMAD.IADD R10, R13.reuse, 0x1, R14 ;  /* 0x000000010d0a7824 */ /* 0x040fe400078e020e */
[CC--:B------:R-:W-:Y:S02]  /*03a0*/  IMAD R14, R4.reuse, R16.reuse, -R15 ;  /* 0x00000010040e7224 */ /* 0x0c0fe400078e0a0f */
[----:B------:R-:W-:Y:S01]  /*03b0*/  IMAD R16, R4, R16, R13 ;  /* 0x0000001004107224 */ /* 0x000fe200078e020d */
[----:B------:R-:W-:Y:S01]  /*03c0*/  LOP3.LUT R10, R10, 0xffff, RZ, 0xc0, !PT ;  /* 0x0000ffff0a0a7812 */ /* 0x000fe200078ec0ff */
[----:B------:R-:W-:-:S02]  /*03d0*/  IMAD.IADD R11, R13, 0x1, R14 ;  /* 0x000000010d0b7824 */ /* 0x000fc400078e020e */
[----:B------:R-:W-:Y:S01]  /*03e0*/  IMAD.IADD R16, R15, 0x1, -R16 ;  /* 0x000000010f107824 */ /* 0x000fe200078e0a10 */
[----:B------:R-:W-:Y:S01]  /*03f0*/  LOP3.LUT R14, R10, 0x7, RZ, 0xc0, !PT ;  /* 0x000000070a0e7812 */ /* 0x000fe200078ec0ff */
[----:B------:R-:W-:Y:S01]  /*0400*/  IMAD.IADD R12, R12, 0x1, R13 ;  /* 0x000000010c0c7824 */ /* 0x000fe200078e020d */
[----:B------:R-:W-:Y:S01]  /*0410*/  LOP3.LUT R15, R11, 0xfffffff8, RZ, 0xc0, !PT ;  /* 0xfffffff80b0f7812 */ /* 0x000fe200078ec0ff */
[----:B------:R-:W-:Y:S01]  /*0420*/  IMAD.MOV.U32 R20, RZ, RZ, RZ ;  /* 0x000000ffff147224 */ /* 0x000fe200078e00ff */
[----:B------:R-:W-:Y:S01]  /*0430*/  ISETP.GT.U32.AND P1, PT, R16, -0x8, PT ;  /* 0xfffffff81000780c */ /* 0x000fe20003f24070 */
[----:B------:R-:W-:Y:S02]  /*0440*/  VIADD R14, R14, 0xffffffff ;  /* 0xffffffff0e0e7836 */ /* 0x000fe40000000000 */
[----:B0-----:R-:W-:Y:S02]  /*0450*/  IMAD R13, R18, UR7, -R15 ;  /* 0x00000007120d7c24 */ /* 0x001fe4000f8e0a0f */
[----:B------:R-:W-:Y:S01]  /*0460*/  IMAD.MOV.U32 R19, RZ, RZ, R9 ;  /* 0x000000ffff137224 */ /* 0x000fe200078e0009 */
[----:B------:R-:W-:Y:S01]  /*0470*/  ISETP.GE.U32.AND P0, PT, R14, 0x3, PT ;  /* 0x000000030e00780c */ /* 0x000fe20003f06070 */
[----:B------:R-:W-:-:S02]  /*0480*/  IMAD.MOV.U32 R18, RZ, RZ, RZ ;  /* 0x000000ffff127224 */ /* 0x000fc400078e00ff */
[----:B------:R-:W-:-:S10]  /*0490*/  IMAD R21, R8, UR7, RZ ;  /* 0x0000000708157c24 */ /* 0x000fd4000f8e02ff */
.L_x_11:
[----:B------:R-:W-:Y:S01]  /*04a0*/  BSSY.RECONVERGENT B2, `(.L_x_4) ;  /* 0x000003e000027945 */ /* 0x000fe20003800200 */
[----:B------:R-:W-:Y:S01]  /*04b0*/  LOP3.LUT P3, RZ, R11, 0x7, RZ, 0xc0, !PT ;  /* 0x000000070bff7812 */ /* 0x000fe2000786c0ff */
[----:B------:R-:W-:Y:S02]  /*04c0*/  IMAD.MOV.U32 R23, RZ, RZ, R21 ;  /* 0x000000ffff177224 */ /* 0x000fe400078e0015 */
[----:B------:R-:W-:Y:S10]  /*04d0*/  @P1 BRA `(.L_x_5) ;  /* 0x0000000000e81947 */ /* 0x000ff40003800000 */
[----:B------:R-:W0:Y:S01]  /*04e0*/  LDCU UR7, c[0x0][0x390] ;  /* 0x00007200ff0777ac */ /* 0x000e220008000800 */
[----:B------:R-:W-:Y:S02]  /*04f0*/  IMAD.MOV.U32 R16, RZ, RZ, R13 ;  /* 0x000000ffff107224 */ /* 0x000fe400078e000d */
[----:B------:R-:W-:Y:S01]  /*0500*/  IMAD.MOV.U32 R23, RZ, RZ, R21 ;  /* 0x000000ffff177224 */ /* 0x000fe200078e0015 */
[----:B------:R-:W1:Y:S01]  /*0510*/  LDCU UR8, c[0x0][0x398] ;  /* 0x00007300ff0877ac */ /* 0x000e620008000800 */
[----:B0-----:R-:W-:-:S04]  /*0520*/  IMAD R17, R19, UR7, R8 ;  /* 0x0000000713117c24 */ /* 0x001fc8000f8e0208 */
[----:B-1----:R-:W-:-:S07]  /*0530*/  IMAD R17, R17, UR8, RZ ;  /* 0x0000000811117c24 */ /* 0x002fce000f8e02ff */
.L_x_6:
[----:B------:R-:W-:Y:S02]  /*0540*/  IMAD.U32 R14, RZ, RZ, UR5 ;  /* 0x00000005ff0e7e24 */ /* 0x000fe4000f8e00ff */
[----:B------:R-:W-:Y:S02]  /*0550*/  IMAD.U32 R15, RZ, RZ, UR6 ;  /* 0x00000006ff0f7e24 */ /* 0x000fe4000f8e00ff */
[----:B------:R-:W-:-:S05]  /*0560*/  IMAD.WIDE R14, R17, 0x4, R14 ;  /* 0x00000004110e7825 */ /* 0x000fca00078e020e */
[----:B------:R-:W2:Y:S04]  /*0570*/  LDG.E R25, desc[UR10][R14.64+-0x10] ;  /* 0xfffff00a0e197981 */ /* 0x000ea8000c1e1900 */
[----:B------:R-:W3:Y:S04]  /*0580*/  LDG.E R24, desc[UR10][R14.64+-0xc] ;  /* 0xfffff40a0e187981 */ /* 0x000ee8000c1e1900 */
[----:B------:R-:W4:Y:S01]  /*0590*/  LDG.E R28, desc[UR10][R14.64+0xc] ;  /* 0x00000c0a0e1c7981 */ /* 0x000f22000c1e1900 */
[----:B--2---:R-:W-:Y:S02]  /*05a0*/  PRMT R27, R25, 0x7770, RZ ;  /* 0x00007770191b7816 */ /* 0x004fe400000000ff */
[----:B---3--:R-:W-:-:S04]  /*05b0*/  PRMT R26, R24, 0x7770, RZ ;  /* 0x00007770181a7816 */ /* 0x008fc800000000ff */
[----:B------:R-:W-:Y:S02]  /*05c0*/  IADD3 R26, PT, PT, R26, R20, R27 ;  /* 0x000000141a1a7210 */ /* 0x000fe40007ffe01b */
[----:B------:R-:W-:Y:S02]  /*05d0*/  PRMT R20, R24, 0x7771, RZ ;  /* 0x0000777118147816 */ /* 0x000fe400000000ff */
[----:B------:R-:W-:-:S04]  /*05e0*/  PRMT R27, R25, 0x7771, RZ ;  /* 0x00007771191b7816 */ /* 0x000fc800000000ff */
[----:B------:R-:W-:Y:S02]  /*05f0*/  IADD3 R27, PT, PT, R20, R18, R27 ;  /* 0x00000012141b7210 */ /* 0x000fe40007ffe01b */
[----:B------:R-:W2:Y:S04]  /*0600*/  LDG.E R20, desc[UR10][R14.64+-0x8] ;  /* 0xfffff80a0e147981 */ /* 0x000ea8000c1e1900 */
[----:B------:R-:W3:Y:S01]  /*0610*/  LDG.E R18, desc[UR10][R14.64+-0x4] ;  /* 0xfffffc0a0e127981 */ /* 0x000ee2000c1e1900 */
[----:B------:R-:W-:Y:S02]  /*0620*/  PRMT R25, R25, 0x7772, RZ ;  /* 0x0000777219197816 */ /* 0x000fe400000000ff */
[----:B------:R-:W-:-:S04]  /*0630*/  PRMT R24, R24, 0x7772, RZ ;  /* 0x0000777218187816 */ /* 0x000fc800000000ff */
[----:B------:R-:W-:Y:S02]  /*0640*/  IADD3 R25, PT, PT, R24, R22, R25 ;  /* 0x0000001618197210 */ /* 0x000fe40007ffe019 */
[----:B--2---:R-:W-:Y:S02]  /*0650*/  PRMT R29, R20, 0x7770, RZ ;  /* 0x00007770141d7816 */ /* 0x004fe400000000ff */
[C---:B---3--:R-:W-:Y:S02]  /*0660*/  PRMT R22, R18.reuse, 0x7770, RZ ;  /* 0x0000777012167816 */ /* 0x048fe400000000ff */
[----:B------:R-:W-:Y:S02]  /*0670*/  PRMT R24, R18, 0x7771, RZ ;  /* 0x0000777112187816 */ /* 0x000fe400000000ff */
[----:B------:R-:W-:Y:S02]  /*0680*/  IADD3 R26, PT, PT, R22, R26, R29 ;  /* 0x0000001a161a7210 */ /* 0x000fe40007ffe01d */
        /* <DEDUP_REMOVED lines=13> */
[----:B------:R-:W2:Y:S01]  /*0760*/  LDG.E R18, desc[UR10][R14.64+0x8] ;  /* 0x0000080a0e127981 */ /* 0x000ea2000c1e1900 */
[----:B------:R-:W-:Y:S01]  /*0770*/  VIADD R16, R16, 0x8 ;  /* 0x0000000810107836 */ /* 0x000fe20000000000 */
[----:B------:R-:W-:-:S04]  /*0780*/  PRMT R22, R22, 0x7772, RZ ;  /* 0x0000777216167816 */ /* 0x000fc800000000ff */
[----:B------:R-:W-:Y:S02]  /*0790*/  ISETP.NE.AND P2, PT, R16, RZ, PT ;  /* 0x000000ff1000720c */ /* 0x000fe40003f45270 */
[----:B------:R-:W-:Y:S02]  /*07a0*/  PRMT R24, R24, 0x7772, RZ ;  /* 0x0000777218187816 */ /* 0x000fe400000000ff */
[----:B----4-:R-:W-:Y:S02]  /*07b0*/  PRMT R20, R28, 0x7770, RZ ;  /* 0x000077701c147816 */ /* 0x010fe400000000ff */
[----:B------:R-:W-:Y:S01]  /*07c0*/  IADD3 R25, PT, PT, R24, R25, R22 ;  /* 0x0000001918197210 */ /* 0x000fe20007ffe016 */
[----:B------:R-:W-:Y:S02]  /*07d0*/  VIADD R23, R23, 0x8 ;  /* 0x0000000817177836 */ /* 0x000fe40000000000 */
[----:B------:R-:W-:Y:S01]  /*07e0*/  VIADD R17, R17, 0x8 ;  /* 0x0000000811117836 */ /* 0x000fe20000000000 */
[----:B--2---:R-:W-:-:S02]  /*07f0*/  PRMT R29, R18, 0x7770, RZ ;  /* 0x00007770121d7816 */ /* 0x004fc400000000ff */
[C---:B------:R-:W-:Y:S02]  /*0800*/  PRMT R22, R18.reuse, 0x7771, RZ ;  /* 0x0000777112167816 */ /* 0x040fe400000000ff */
[----:B------:R-:W-:Y:S02]  /*0810*/  PRMT R24, R18, 0x7772, RZ ;  /* 0x0000777212187816 */ /* 0x000fe400000000ff */
[C---:B------:R-:W-:Y:S02]  /*0820*/  PRMT R18, R28.reuse, 0x7771, RZ ;  /* 0x000077711c127816 */ /* 0x040fe400000000ff */
[----:B------:R-:W-:Y:S02]  /*0830*/  PRMT R28, R28, 0x7772, RZ ;  /* 0x000077721c1c7816 */ /* 0x000fe400000000ff */
[----:B------:R-:W-:Y:S02]  /*0840*/  IADD3 R18, PT, PT, R18, R27, R22 ;  /* 0x0000001b12127210 */ /* 0x000fe40007ffe016 */
[----:B------:R-:W-:-:S02]  /*0850*/  IADD3 R20, PT, PT, R20, R26, R29 ;  /* 0x0000001a14147210 */ /* 0x000fc40007ffe01d */
[----:B------:R-:W-:Y:S01]  /*0860*/  IADD3 R22, PT, PT, R28, R25, R24 ;  /* 0x000000191c167210 */ /* 0x000fe20007ffe018 */
[----:B------:R-:W-:Y:S06]  /*0870*/  @P2 BRA `(.L_x_6) ;  /* 0xfffffffc00302947 */ /* 0x000fec000383ffff */
.L_x_5:
[----:B------:R-:W-:Y:S05]  /*0880*/  BSYNC.RECONVERGENT B2 ;  /* 0x0000000000027941 */ /* 0x000fea0003800200 */
.L_x_4:
[----:B------:R-:W-:Y:S04]  /*0890*/  BSSY.RECONVERGENT B2, `(.L_x_7) ;  /* 0x000003b000027945 */ /* 0x000fe80003800200 */
[----:B------:R-:W-:Y:S05]  /*08a0*/  @!P3 BRA `(.L_x_8) ;  /* 0x0000000000e4b947 */ /* 0x000fea0003800000 */
[----:B------:R-:W-:Y:S01]  /*08b0*/  BSSY.RECONVERGENT B3, `(.L_x_9) ;  /* 0x000001b000037945 */ /* 0x000fe20003800200 */
[----:B------:R-:W-:-:S03]  /*08c0*/  LOP3.LUT P2, RZ, R10, 0x3, RZ, 0xc0, !PT ;  /* 0x000000030aff7812 */ /* 0x000fc6000784c0ff */
[----:B------:R-:W-:Y:S10]  /*08d0*/  @!P0 BRA `(.L_x_10) ;  /* 0x0000000000608947 */ /* 0x000ff40003800000 */
[----:B------:R-:W0:Y:S01]  /*08e0*/  LDC.64 R14, c[0x0][0x380] ;  /* 0x0000e000ff0e7b82 */ /* 0x000e220000000a00 */
[----:B------:R-:W-:-:S04]  /*08f0*/  IMAD R16, R19, UR4, RZ ;  /* 0x0000000413107c24 */ /* 0x000fc8000f8e02ff */
[----:B------:R-:W-:-:S04]  /*0900*/  IMAD.IADD R17, R16, 0x1, R23 ;  /* 0x0000000110117824 */ /* 0x000fc800078e0217 */
[----:B0-----:R-:W-:-:S05]  /*0910*/  IMAD.WIDE R14, R17, 0x4, R14 ;  /* 0x00000004110e7825 */ /* 0x001fca00078e020e */
[----:B------:R-:W2:Y:S04]  /*0920*/  LDG.E R16, desc[UR10][R14.64] ;  /* 0x0000000a0e107981 */ /* 0x000ea8000c1e1900 */
[----:B------:R-:W3:Y:S04]  /*0930*/  LDG.E.U8 R24, desc[UR10][R14.64+0x4] ;  /* 0x0000040a0e187981 */ /* 0x000ee8000c1e1100 */
[----:B------:R-:W4:Y:S04]  /*0940*/  LDG.E.U8 R17, desc[UR10][R14.64+0x6] ;  /* 0x0000060a0e117981 */ /* 0x000f28000c1e1100 */
[----:B------:R-:W5:Y:S04]  /*0950*/  LDG.E.U8 R26, desc[UR10][R14.64+0x5] ;  /* 0x0000050a0e1a7981 */ /* 0x000f68000c1e1100 */
[----:B------:R-:W5:Y:S01]  /*0960*/  LDG.E.U8 R27, desc[UR10][R14.64+0xa] ;  /* 0x00000a0a0e1b7981 */ /* 0x000f62000c1e1100 */
[----:B--2---:R-:W-:-:S04]  /*0970*/  PRMT R25, R16, 0x7770, RZ ;  /* 0x0000777010197816 */ /* 0x004fc800000000ff */
[----:B---3--:R-:W-:Y:S02]  /*0980*/  IADD3 R20, PT, PT, R24, R20, R25 ;  /* 0x0000001418147210 */ /* 0x008fe40007ffe019 */
[C---:B------:R-:W-:Y:S01]  /*0990*/  PRMT R25, R16.reuse, 0x7771, RZ ;  /* 0x0000777110197816 */ /* 0x040fe200000000ff */
[----:B------:R-:W2:Y:S01]  /*09a0*/  LDG.E.U8 R24, desc[UR10][R14.64+0xd] ;  /* 0x00000d0a0e187981 */ /* 0x000ea2000c1e1100 */
[----:B------:R-:W-:-:S04]  /*09b0*/  PRMT R16, R16, 0x7772, RZ ;  /* 0x0000777210107816 */ /* 0x000fc800000000ff */
[----:B----4-:R-:W-:Y:S02]  /*09c0*/  IADD3 R16, PT, PT, R17, R22, R16 ;  /* 0x0000001611107210 */ /* 0x010fe40007ffe010 */
[----:B-----5:R-:W-:Y:S01]  /*09d0*/  IADD3 R18, PT, PT, R26, R18, R25 ;  /* 0x000000121a127210 */ /* 0x020fe20007ffe019 */
[----:B------:R-:W3:Y:S04]  /*09e0*/  LDG.E.U8 R17, desc[UR10][R14.64+0x8] ;  /* 0x0000080a0e117981 */ /* 0x000ee8000c1e1100 */
[----:B------:R-:W3:Y:S04]  /*09f0*/  LDG.E.U8 R22, desc[UR10][R14.64+0xc] ;  /* 0x00000c0a0e167981 */ /* 0x000ee8000c1e1100 */
[----:B------:R-:W2:Y:S04]  /*0a00*/  LDG.E.U8 R25, desc[UR10][R14.64+0x9] ;  /* 0x0000090a0e197981 */ /* 0x000ea8000c1e1100 */
[----:B------:R-:W4:Y:S01]  /*0a10*/  LDG.E.U8 R26, desc[UR10][R14.64+0xe] ;  /* 0x00000e0a0e1a7981 */ /* 0x000f22000c1e1100 */
[----:B------:R-:W-:Y:S01]  /*0a20*/  VIADD R23, R23, 0x4 ;  /* 0x0000000417177836 */ /* 0x000fe20000000000 */
[----:B---3--:R-:W-:-:S02]  /*0a30*/  IADD3 R20, PT, PT, R22, R20, R17 ;  /* 0x0000001416147210 */ /* 0x008fc40007ffe011 */
[----:B--2---:R-:W-:Y:S02]  /*0a40*/  IADD3 R18, PT, PT, R24, R18, R25 ;  /* 0x0000001218127210 */ /* 0x004fe40007ffe019 */
[----:B----4-:R-:W-:-:S07]  /*0a50*/  IADD3 R22, PT, PT, R26, R16, R27 ;  /* 0x000000101a167210 */ /* 0x010fce0007ffe01b */
.L_x_10:
[----:B------:R-:W-:Y:S05]  /*0a60*/  BSYNC.RECONVERGENT B3 ;  /* 0x0000000000037941 */ /* 0x000fea0003800200 */
.L_x_9:
[----:B------:R-:W-:Y:S05]  /*0a70*/  @!P2 BRA `(.L_x_8) ;  /* 0x000000000070a947 */ /* 0x000fea0003800000 */
[C---:B------:R-:W-:Y:S01]  /*0a80*/  LOP3.LUT R14, R12.reuse, 0x3, RZ, 0xc0, !PT ;  /* 0x000000030c0e7812 */ /* 0x040fe200078ec0ff */
[----:B------:R-:W-:Y:S01]  /*0a90*/  IMAD R24, R19, UR4, RZ ;  /* 0x0000000413187c24 */ /* 0x000fe2000f8e02ff */
[----:B------:R-:W-:Y:S02]  /*0aa0*/  LOP3.LUT P3, RZ, R12, 0x1, RZ, 0xc0, !PT ;  /* 0x000000010cff7812 */ /* 0x000fe4000786c0ff */
[----:B------:R-:W-:-:S11]  /*0ab0*/  ISETP.NE.AND P2, PT, R14, 0x1, PT ;  /* 0x000000010e00780c */ /* 0x000fd60003f45270 */
[----:B------:R-:W0:Y:S02]  /*0ac0*/  @P3 LDC.64 R14, c[0x0][0x380] ;  /* 0x0000e000ff0e3b82 */ /* 0x000e240000000a00 */
[----:B------:R-:W-:Y:S02]  /*0ad0*/  @P2 IMAD.IADD R25, R24, 0x1, R23 ;  /* 0x0000000118192824 */ /* 0x000fe400078e0217 */
[----:B------:R-:W-:-:S04]  /*0ae0*/  @P2 VIADD R23, R23, 0x2 ;  /* 0x0000000217172836 */ /* 0x000fc80000000000 */
[----:B------:R-:W1:Y:S01]  /*0af0*/  @P2 LDC.64 R16, c[0x0][0x380] ;  /* 0x0000e000ff102b82 */ /* 0x000e620000000a00 */
[----:B------:R-:W-:Y:S02]  /*0b00*/  @P3 IMAD.IADD R27, R24, 0x1, R23 ;  /* 0x00000001181b3824 */ /* 0x000fe400078e0217 */
[----:B-1----:R-:W-:-:S05]  /*0b10*/  @P2 IMAD.WIDE R16, R25, 0x4, R16 ;  /* 0x0000000419102825 */ /* 0x002fca00078e0210 */
[----:B------:R-:W2:Y:S01]  /*0b20*/  @P2 LDG.E R23, desc[UR10][R16.64] ;  /* 0x0000000a10172981 */ /* 0x000ea2000c1e1900 */
[----:B0-----:R-:W-:-:S03]  /*0b30*/  @P3 IMAD.WIDE R14, R27, 0x4, R14 ;  /* 0x000000041b0e3825 */ /* 0x001fc600078e020e */
[----:B------:R-:W3:Y:S04]  /*0b40*/  @P2 LDG.E.U8 R25, desc[UR10][R16.64+0x4] ;  /* 0x0000040a10192981 */ /* 0x000ee8000c1e1100 */
[----:B------:R-:W4:Y:S04]  /*0b50*/  @P2 LDG.E.U8 R27, desc[UR10][R16.64+0x5] ;  /* 0x0000050a101b2981 */ /* 0x000f28000c1e1100 */
[----:B------:R-:W5:Y:S04]  /*0b60*/  @P2 LDG.E.U8 R26, desc[UR10][R16.64+0x6] ;  /* 0x0000060a101a2981 */ /* 0x000f68000c1e1100 */
[----:B------:R-:W5:Y:S01]  /*0b70*/  @P3 LDG.E R14, desc[UR10][R14.64] ;  /* 0x0000000a0e0e3981 */ /* 0x000f62000c1e1900 */
[----:B--2---:R-:W-:-:S04]  /*0b80*/  @P2 PRMT R24, R23, 0x7770, RZ ;  /* 0x0000777017182816 */ /* 0x004fc800000000ff */
[----:B---3--:R-:W-:Y:S02]  /*0b90*/  @P2 IADD3 R20, PT, PT, R25, R20, R24 ;  /* 0x0000001419142210 */ /* 0x008fe40007ffe018 */
[C---:B------:R-:W-:Y:S02]  /*0ba0*/  @P2 PRMT R24, R23.reuse, 0x7771, RZ ;  /* 0x0000777117182816 */ /* 0x040fe400000000ff */
[----:B------:R-:W-:Y:S02]  /*0bb0*/  @P2 PRMT R23, R23, 0x7772, RZ ;  /* 0x0000777217172816 */ /* 0x000fe400000000ff */
[----:B----4-:R-:W-:Y:S02]  /*0bc0*/  @P2 IADD3 R18, PT, PT, R27, R18, R24 ;  /* 0x000000121b122210 */ /* 0x010fe40007ffe018 */
[----:B-----5:R-:W-:Y:S02]  /*0bd0*/  @P2 IADD3 R22, PT, PT, R26, R22, R23 ;  /* 0x000000161a162210 */ /* 0x020fe40007ffe017 */
[----:B------:R-:W-:-:S02]  /*0be0*/  @P3 PRMT R23, R14, 0x7770, RZ ;  /* 0x000077700e173816 */ /* 0x000fc400000000ff */
[C---:B------:R-:W-:Y:S02]  /*0bf0*/  @P3 PRMT R25, R14.reuse, 0x7771, RZ ;  /* 0x000077710e193816 */ /* 0x040fe400000000ff */
[----:B------:R-:W-:Y:S01]  /*0c00*/  @P3 PRMT R27, R14, 0x7772, RZ ;  /* 0x000077720e1b3816 */ /* 0x000fe200000000ff */
[----:B------:R-:W-:Y:S02]  /*0c10*/  @P3 IMAD.IADD R20, R20, 0x1, R23 ;  /* 0x0000000114143824 */ /* 0x000fe400078e0217 */
[----:B------:R-:W-:Y:S02]  /*0c20*/  @P3 IMAD.IADD R18, R18, 0x1, R25 ;  /* 0x0000000112123824 */ /* 0x000fe400078e0219 */
[----:B------:R-:W-:-:S07]  /*0c30*/  @P3 IMAD.IADD R22, R22, 0x1, R27 ;  /* 0x0000000116163824 */ /* 0x000fce00078e021b */
.L_x_8:
[----:B------:R-:W-:Y:S05]  /*0c40*/  BSYNC.RECONVERGENT B2 ;  /* 0x0000000000027941 */ /* 0x000fea0003800200 */
.L_x_7:
[----:B------:R-:W0:Y:S01]  /*0c50*/  LDCU UR7, c[0x0][0x398] ;  /* 0x00007300ff0777ac */ /* 0x000e220008000800 */
[----:B------:R-:W-:Y:S02]  /*0c60*/  VIADD R19, R19, 0x1 ;  /* 0x0000000113137836 */ /* 0x000fe40000000000 */
[----:B0-----:R-:W-:-:S05]  /*0c70*/  VIADD R14, R9, UR7 ;  /* 0x00000007090e7c36 */ /* 0x001fca0008000000 */
[----:B------:R-:W-:-:S13]  /*0c80*/  ISETP.GE.AND P2, PT, R19, R14, PT ;  /* 0x0000000e1300720c */ /* 0x000fda0003f46270 */
[----:B------:R-:W-:Y:S05]  /*0c90*/  @!P2 BRA `(.L_x_11) ;  /* 0xfffffff80000a947 */ /* 0x000fea000383ffff */
[----:B------:R-:W-:Y:S05]  /*0ca0*/  BSYNC.RECONVERGENT B1 ;  /* 0x0000000000017941 */ /* 0x000fea0003800200 */
.L_x_3:
[----:B------:R-:W0:Y:S01]  /*0cb0*/  LDCU UR7, c[0x0][0x398] ;  /* 0x00007300ff0777ac */ /* 0x000e220008000800 */
[----:B------:R-:W-:Y:S01]  /*0cc0*/  I2FP.F32.U32 R10, R20 ;  /* 0x00000014000a7245 */ /* 0x000fe20000201000 */
[----:B------:R-:W-:Y:S01]  /*0cd0*/  BSSY.RECONVERGENT B1, `(.L_x_12) ;  /* 0x0000011000017945 */ /* 0x000fe20003800200 */
[----:B------:R-:W-:Y:S02]  /*0ce0*/  I2FP.F32.U32 R18, R18 ;  /* 0x0000001200127245 */ /* 0x000fe40000201000 */
[----:B------:R-:W-:Y:S01]  /*0cf0*/  I2FP.F32.U32 R22, R22 ;  /* 0x0000001600167245 */ /* 0x000fe20000201000 */
[----:B0-----:R-:W-:-:S06]  /*0d00*/  UIMAD UR7, UR7, UR7, URZ ;  /* 0x00000007070772a4 */ /* 0x001fcc000f8e02ff */
[----:B------:R-:W-:-:S04]  /*0d10*/  I2FP.F32.U32 R13, UR7 ;  /* 0x00000007000d7c45 */ /* 0x000fc80008201000 */
[----:B------:R-:W0:Y:S08]  /*0d20*/  MUFU.RCP R12, R13 ;  /* 0x0000000d000c7308 */ /* 0x000e300000001000 */
[----:B------:R-:W1:Y:S01]  /*0d30*/  FCHK P0, R10, R13 ;  /* 0x0000000d0a007302 */ /* 0x000e620000000000 */
[----:B0-----:R-:W-:-:S04]  /*0d40*/  FFMA R11, -R13, R12, 1 ;  /* 0x3f8000000d0b7423 */ /* 0x001fc8000000010c */
[----:B------:R-:W-:-:S04]  /*0d50*/  FFMA R11, R12, R11, R12 ;  /* 0x0000000b0c0b7223 */ /* 0x000fc8000000000c */
[----:B------:R-:W-:-:S04]  /*0d60*/  FFMA R12, R10, R11, RZ ;  /* 0x0000000b0a0c7223 */ /* 0x000fc800000000ff */
[----:B------:R-:W-:-:S04]  /*0d70*/  FFMA R14, -R13, R12, R10 ;  /* 0x0000000c0d0e7223 */ /* 0x000fc8000000010a */
[----:B------:R-:W-:Y:S01]  /*0d80*/  FFMA R12, R11, R14, R12 ;  /* 0x0000000e0b0c7223 */ /* 0x000fe2000000000c */
[----:B-1----:R-:W-:Y:S06]  /*0d90*/  @!P0 BRA `(.L_x_13) ;  /* 0x0000000000108947 */ /* 0x002fec0003800000 */
[----:B------:R-:W-:Y:S01]  /*0da0*/  IMAD.MOV.U32 R11, RZ, RZ, R13 ;  /* 0x000000ffff0b7224 */ /* 0x000fe200078e000d */
[----:B------:R-:W-:-:S07]  /*0db0*/  MOV R14, 0xdd0 ;  /* 0x00000dd0000e7802 */ /* 0x000fce0000000f00 */
[----:B------:R-:W-:Y:S05]  /*0dc0*/  CALL.REL.NOINC `($__internal_0_$__cuda_sm3x_div_rn_noftz_f32_slowpath) ;  /* 0x00000008007c7944 */ /* 0x000fea0003c00000 */
[----:B------:R-:W-:-:S07]  /*0dd0*/  IMAD.MOV.U32 R12, RZ, RZ, R17 ;  /* 0x000000ffff0c7224 */ /* 0x000fce00078e0011 */
.L_x_13:
[----:B------:R-:W-:Y:S05]  /*0de0*/  BSYNC.RECONVERGENT B1 ;  /* 0x0000000000017941 */ /* 0x000fea0003800200 */
.L_x_12:
[----:B------:R-:W0:Y:S01]  /*0df0*/  MUFU.RCP R10, R13 ;  /* 0x0000000d000a7308 */ /* 0x000e220000001000 */
[----:B------:R-:W-:Y:S07]  /*0e00*/  BSSY.RECONVERGENT B1, `(.L_x_14) ;  /* 0x000000e000017945 */ /* 0x000fee0003800200 */
[----:B------:R-:W1:Y:S08]  /*0e10*/  FCHK P0, R18, R13 ;  /* 0x0000000d12007302 */ /* 0x000e700000000000 */
[----:B------:R-:W2:Y:S01]  /*0e20*/  F2I.U32.TRUNC.NTZ R12, R12 ;  /* 0x0000000c000c7305 */ /* 0x000ea2000020f000 */
[----:B0-----:R-:W-:-:S04]  /*0e30*/  FFMA R11, -R13, R10, 1 ;  /* 0x3f8000000d0b7423 */ /* 0x001fc8000000010a */
[----:B------:R-:W-:-:S04]  /*0e40*/  FFMA R15, R10, R11, R10 ;  /* 0x0000000b0a0f7223 */ /* 0x000fc8000000000a */
[----:B------:R-:W-:-:S04]  /*0e50*/  FFMA R10, R18, R15, RZ ;  /* 0x0000000f120a7223 */ /* 0x000fc800000000ff */
[----:B------:R-:W-:-:S04]  /*0e60*/  FFMA R11, -R13, R10, R18 ;  /* 0x0000000a0d0b7223 */ /* 0x000fc80000000112 */
[----:B------:R-:W-:Y:S01]  /*0e70*/  FFMA R15, R15, R11, R10 ;  /* 0x0000000b0f0f7223 */ /* 0x000fe2000000000a */
[----:B-12---:R-:W-:Y:S06]  /*0e80*/  @!P0 BRA `(.L_x_15) ;  /* 0x0000000000148947 */ /* 0x006fec0003800000 */
[----:B------:R-:W-:Y:S01]  /*0e90*/  IMAD.MOV.U32 R10, RZ, RZ, R18 ;  /* 0x000000ffff0a7224 */ /* 0x000fe200078e0012 */
[----:B------:R-:W-:Y:S01]  /*0ea0*/  MOV R14, 0xed0 ;  /* 0x00000ed0000e7802 */ /* 0x000fe20000000f00 */
[----:B------:R-:W-:-:S07]  /*0eb0*/  IMAD.MOV.U32 R11, RZ, RZ, R13 ;  /* 0x000000ffff0b7224 */ /* 0x000fce00078e000d */
[----:B------:R-:W-:Y:S05]  /*0ec0*/  CALL.REL.NOINC `($__internal_0_$__cuda_sm3x_div_rn_noftz_f32_slowpath) ;  /* 0x00000008003c7944 */ /* 0x000fea0003c00000 */
[----:B------:R-:W-:-:S07]  /*0ed0*/  IMAD.MOV.U32 R15, RZ, RZ, R17 ;  /* 0x000000ffff0f7224 */ /* 0x000fce00078e0011 */
.L_x_15:
[----:B------:R-:W-:Y:S05]  /*0ee0*/  BSYNC.RECONVERGENT B1 ;  /* 0x0000000000017941 */ /* 0x000fea0003800200 */
.L_x_14:
        /* <DEDUP_REMOVED lines=15> */
.L_x_17:
[----:B------:R-:W-:Y:S05]  /*0fe0*/  BSYNC.RECONVERGENT B1 ;  /* 0x0000000000017941 */ /* 0x000fea0003800200 */
.L_x_16:
[----:B------:R-:W0:Y:S01]  /*0ff0*/  LDC.64 R10, c[0x0][0x388] ;  /* 0x0000e200ff0a7b82 */ /* 0x000e220000000a00 */
[----:B------:R-:W1:Y:S01]  /*1000*/  LDCU UR7, c[0x0][0x390] ;  /* 0x00007200ff0777ac */ /* 0x000e620008000800 */
[----:B------:R-:W2:Y:S01]  /*1010*/  F2I.U32.TRUNC.NTZ R14, R14 ;  /* 0x0000000e000e7305 */ /* 0x000ea2000020f000 */
[----:B------:R-:W-:Y:S01]  /*1020*/  PRMT R12, R12, 0x3340, R15 ;  /* 0x000033400c0c7816 */ /* 0x000fe2000000000f */
[----:B------:R-:W-:Y:S02]  /*1030*/  VIADD R7, R7, 0x1 ;  /* 0x0000000107077836 */ /* 0x000fe40000000000 */
[----:B------:R-:W-:Y:S02]  /*1040*/  VIADD R6, R6, 0x1 ;  /* 0x0000000106067836 */ /* 0x000fe40000000000 */
[----:B------:R-:W-:Y:S01]  /*1050*/  VIADD R4, R4, 0x1 ;  /* 0x0000000104047836 */ /* 0x000fe20000000000 */
[----:B--2---:R-:W-:Y:S01]  /*1060*/  PRMT R15, R14, 0x3340, RZ ;  /* 0x000033400e0f7816 */ /* 0x004fe200000000ff */
[----:B-1----:R-:W-:-:S03]  /*1070*/  IMAD R13, R5, UR7, R8 ;  /* 0x00000007050d7c24 */ /* 0x002fc6000f8e0208 */
[----:B------:R-:W-:Y:S01]  /*1080*/  PRMT R15, R12, 0x5410, R15 ;  /* 0x000054100c0f7816 */ /* 0x000fe2000000000f */
[----:B------:R-:W-:Y:S02]  /*1090*/  IMAD.IADD R8, R3, 0x1, R8 ;  /* 0x0000000103087824 */ /* 0x000fe400078e0208 */
[----:B0-----:R-:W-:-:S03]  /*10a0*/  IMAD.WIDE R10, R13, 0x4, R10 ;  /* 0x000000040d0a7825 */ /* 0x001fc600078e020a */
[----:B------:R-:W-:Y:S02]  /*10b0*/  ISETP.GE.AND P0, PT, R8, UR7, PT ;  /* 0x0000000708007c0c */ /* 0x000fe4000bf06270 */
[----:B------:R0:W-:Y:S11]  /*10c0*/  STG.E desc[UR10][R10.64], R15 ;  /* 0x0000000f0a007986 */ /* 0x0001f6000c10190a */
[----:B------:R-:W-:Y:S05]  /*10d0*/  @!P0 BRA `(.L_x_18) ;  /* 0xfffffff000548947 */ /* 0x000fea000383ffff */
.L_x_2:
[----:B------:R-:W-:Y:S05]  /*10e0*/  BSYNC.RECONVERGENT B0 ;  /* 0x0000000000007941 */ /* 0x000fea0003800200 */
.L_x_1:
[----:B------:R-:W1:Y:S01]  /*10f0*/  LDCU UR7, c[0x0][0x394] ;  /* 0x00007280ff0777ac */ /* 0x000e620008000800 */
[----:B------:R-:W-:-:S05]  /*1100*/  IMAD.IADD R5, R2, 0x1, R5 ;  /* 0x0000000102057824 */ /* 0x000fca00078e0205 */
[----:B-1----:R-:W-:-:S13]  /*1110*/  ISETP.GE.AND P0, PT, R5, UR7, PT ;  /* 0x0000000705007c0c */ /* 0x002fda000bf06270 */
[----:B------:R-:W-:Y:S05]  /*1120*/  @!P0 BRA `(.L_x_19) ;  /* 0xfffffff000188947 */ /* 0x000fea000383ffff */
[----:B------:R-:W-:Y:S05]  /*1130*/  EXIT ;  /* 0x000000000000794d */ /* 0x000fea0003800000 */
.L_x_0:
[----:B------:R-:W0:Y:S01]  /*1140*/  I2F.U32.RP R4, R3 ;  /* 0x0000000300047306 */ /* 0x000e220000209000 */
[----:B------:R-:W1:Y:S01]  /*1150*/  LDCU UR5, c[0x0][0x390] ;  /* 0x00007200ff0577ac */ /* 0x000e620008000800 */
[--C-:B------:R-:W-:Y:S01]  /*1160*/  IMAD.IADD R16, R0, 0x1, R3.reuse ;  /* 0x0000000100107824 */ /* 0x100fe200078e0203 */
[----:B------:R-:W-:Y:S01]  /*1170*/  ISETP.NE.U32.AND P2, PT, R3, RZ, PT ;  /* 0x000000ff0300720c */ /* 0x000fe20003f45070 */
[----:B------:R-:W-:Y:S01]  /*1180*/  IMAD.MOV R11, RZ, RZ, -R3 ;  /* 0x000000ffff0b7224 */ /* 0x000fe200078e0a03 */
[----:B------:R-:W2:Y:S03]  /*1190*/  LDCU UR4, c[0x0][0x398] ;  /* 0x00007300ff0477ac */ /* 0x000ea60008000800 */
[----:B0-----:R-:W0:Y:S01]  /*11a0*/  MUFU.RCP R4, R4 ;  /* 0x0000000400047308 */ /* 0x001e220000001000 */
[C---:B-1----:R-:W-:Y:S02]  /*11b0*/  ISETP.GE.AND P0, PT, R16.reuse, UR5, PT ;  /* 0x0000000510007c0c */ /* 0x042fe4000bf06270 */
[----:B------:R-:W-:Y:S01]  /*11c0*/  VIMNMX R9, PT, PT, R16, UR5, !PT ;  /* 0x0000000510097c48 */ /* 0x000fe2000ffe0100 */
[----:B--2---:R-:W-:Y:S01]  /*11d0*/  UIMAD UR4, UR4, UR4, URZ ;  /* 0x00000004040472a4 */ /* 0x004fe2000f8e02ff */
[----:B0-----:R-:W-:Y:S01]  /*11e0*/  VIADD R6, R4, 0xffffffe ;  /* 0x0ffffffe04067836 */ /* 0x001fe20000000000 */
[----:B------:R-:W-:-:S03]  /*11f0*/  SEL R4, RZ, 0x1, P0 ;  /* 0x00000001ff047807 */ /* 0x000fc60000000000 */
[----:B------:R0:W1:Y:S02]  /*1200*/  F2I.FTZ.U32.TRUNC.NTZ R7, R6 ;  /* 0x0000000600077305 */ /* 0x000064000021f000 */
[----:B0-----:R-:W-:Y:S02]  /*1210*/  IMAD.MOV.U32 R6, RZ, RZ, RZ ;  /* 0x000000ffff067224 */ /* 0x001fe400078e00ff */
[----:B-1----:R-:W-:-:S04]  /*1220*/  IMAD R11, R11, R7, RZ ;  /* 0x000000070b0b7224 */ /* 0x002fc800078e02ff */
[----:B------:R-:W-:Y:S01]  /*1230*/  IMAD.HI.U32 R7, R7, R11, R6 ;  /* 0x0000000b07077227 */ /* 0x000fe200078e0006 */
[----:B------:R-:W-:Y:S02]  /*1240*/  IADD3 R6, PT, PT, R9, -R16, -R4 ;  /* 0x8000001009067210 */ /* 0x000fe40007ffe804 */
[----:B------:R-:W-:-:S03]  /*1250*/  I2FP.F32.U32 R11, UR4 ;  /* 0x00000004000b7c45 */ /* 0x000fc60008201000 */
[----:B------:R-:W-:-:S04]  /*1260*/  IMAD.HI.U32 R7, R7, R6, RZ ;  /* 0x0000000607077227 */ /* 0x000fc800078e00ff */
[----:B------:R-:W-:-:S04]  /*1270*/  IMAD.MOV R8, RZ, RZ, -R7 ;  /* 0x000000ffff087224 */ /* 0x000fc800078e0a07 */
[----:B------:R-:W-:Y:S02]  /*1280*/  IMAD R6, R3, R8, R6 ;  /* 0x0000000803067224 */ /* 0x000fe400078e0206 */
[----:B------:R-:W0:Y:S03]  /*1290*/  MUFU.RCP R8, R11 ;  /* 0x0000000b00087308 */ /* 0x000e260000001000 */
[----:B------:R-:W-:-:S13]  /*12a0*/  ISETP.GE.U32.AND P0, PT, R6, R3, PT ;  /* 0x000000030600720c */ /* 0x000fda0003f06070 */
[----:B------:R-:W-:Y:S02]  /*12b0*/  @P0 IMAD.IADD R6, R6, 0x1, -R3 ;  /* 0x0000000106060824 */ /* 0x000fe400078e0a03 */
[----:B0-----:R-:W-:Y:S01]  /*12c0*/  FFMA R9, -R11, R8, 1 ;  /* 0x3f8000000b097423 */ /* 0x001fe20000000108 */
[----:B------:R-:W-:Y:S01]  /*12d0*/  @P0 VIADD R7, R7, 0x1 ;  /* 0x0000000107070836 */ /* 0x000fe20000000000 */
[----:B------:R-:W0:Y:S01]  /*12e0*/  FCHK P0, RZ, R11 ;  /* 0x0000000bff007302 */ /* 0x000e220000000000 */
[----:B------:R-:W-:Y:S01]  /*12f0*/  ISETP.GE.U32.AND P1, PT, R6, R3, PT ;  /* 0x000000030600720c */ /* 0x000fe20003f26070 */
[----:B------:R-:W-:-:S04]  /*1300*/  FFMA R17, R8, R9, R8 ;  /* 0x0000000908117223 */ /* 0x000fc80000000008 */
[----:B------:R-:W-:-:S04]  /*1310*/  FFMA R6, RZ, R17, RZ ;  /* 0x00000011ff067223 */ /* 0x000fc800000000ff */
[----:B------:R-:W-:-:S04]  /*1320*/  FFMA R9, -R11, R6, RZ ;  /* 0x000000060b097223 */ /* 0x000fc800000001ff */
[----:B------:R-:W-:Y:S01]  /*1330*/  @P1 VIADD R7, R7, 0x1 ;  /* 0x0000000107071836 */ /* 0x000fe20000000000 */
[----:B------:R-:W-:Y:S01]  /*1340*/  @!P2 LOP3.LUT R7, RZ, R3, RZ, 0x33, !PT ;  /* 0x00000003ff07a212 */ /* 0x000fe200078e33ff */
[----:B------:R-:W-:-:S04]  /*1350*/  FFMA R17, R17, R9, R6 ;  /* 0x0000000911117223 */ /* 0x000fc80000000006 */
[----:B------:R-:W-:Y:S01]  /*1360*/  IMAD.IADD R4, R4, 0x1, R7 ;  /* 0x0000000104047824 */ /* 0x000fe200078e0207 */
[----:B0-----:R-:W-:Y:S06]  /*1370*/  @!P0 BRA `(.L_x_20) ;  /* 0x00000000000c8947 */ /* 0x001fec0003800000 */
[----:B------:R-:W-:Y:S01]  /*1380*/  IMAD.MOV.U32 R10, RZ, RZ, RZ ;  /* 0x000000ffff0a7224 */ /* 0x000fe200078e00ff */
[----:B------:R-:W-:-:S07]  /*1390*/  MOV R14, 0x13b0 ;  /* 0x000013b0000e7802 */ /* 0x000fce0000000f00 */
[----:B------:R-:W-:Y:S05]  /*13a0*/  CALL.REL.NOINC `($__internal_0_$__cuda_sm3x_div_rn_noftz_f32_slowpath) ;  /* 0x0000000400047944 */ /* 0x000fea0003c00000 */
.L_x_20:
[----:B------:R-:W0:Y:S01]  /*13b0*/  F2I.U32.TRUNC.NTZ R17, R17 ;  /* 0x0000001100117305 */ /* 0x000e22000020f000 */
[----:B------:R-:W-:Y:S01]  /*13c0*/  IMAD.IADD R18, R3, 0x1, R16 ;  /* 0x0000000103127824 */ /* 0x000fe200078e0210 */
[----:B------:R-:W-:Y:S02]  /*13d0*/  PRMT R19, R19, 0x3340, RZ ;  /* 0x0000334013137816 */ /* 0x000fe400000000ff */
[----:B------:R-:W-:Y:S01]  /*13e0*/  LOP3.LUT R20, R4, 0x3, RZ, 0xc0, !PT ;  /* 0x0000000304147812 */ /* 0x000fe200078ec0ff */
[----:B------:R-:W-:-:S07]  /*13f0*/  IMAD.IADD R21, R3, 0x1, R18 ;  /* 0x0000000103157824 */ /* 0x000fce00078e0212 */
.L_x_26:
[----:B-1----:R-:W1:Y:S01]  /*1400*/  LDC R22, c[0x0][0x390] ;  /* 0x0000e400ff167b82 */ /* 0x002e620000000800 */
[----:B------:R-:W-:Y:S01]  /*1410*/  BSSY.RECONVERGENT B0, `(.L_x_21) ;  /* 0x0000035000007945 */ /* 0x000fe20003800200 */
[----:B-1----:R-:W-:-:S13]  /*1420*/  ISETP.GE.AND P0, PT, R0, R22, PT ;  /* 0x000000160000720c */ /* 0x002fda0003f06270 */
[----:B--23--:R-:W-:Y:S05]  /*1430*/  @P0 BRA `(.L_x_22) ;  /* 0x0000000000c80947 */ /* 0x00cfea0003800000 */
[----:B------:R-:W-:Y:S01]  /*1440*/  ISETP.NE.AND P1, PT, R20, 0x3, PT ;  /* 0x000000031400780c */ /* 0x000fe20003f25270 */
[----:B------:R-:W-:Y:S01]  /*1450*/  BSSY.RECONVERGENT B1, `(.L_x_23) ;  /* 0x000001a000017945 */ /* 0x000fe20003800200 */
[----:B------:R-:W-:Y:S01]  /*1460*/  ISETP.GE.U32.AND P0, PT, R4, 0x3, PT ;  /* 0x000000030400780c */ /* 0x000fe20003f06070 */
[----:B------:R-:W-:-:S10]  /*1470*/  IMAD.MOV.U32 R23, RZ, RZ, R0 ;  /* 0x000000ffff177224 */ /* 0x000fd400078e0000 */
[----:B------:R-:W-:Y:S05]  /*1480*/  @!P1 BRA `(.L_x_24) ;  /* 0x0000000000589947 */ /* 0x000fea0003800000 */
[----:B------:R-:W1:Y:S01]  /*1490*/  LDC.64 R6, c[0x0][0x388] ;  /* 0x0000e200ff067b82 */ /* 0x000e620000000a00 */
[----:B0-----:R-:W-:Y:S01]  /*14a0*/  LOP3.LUT R8, R17, 0xffff, RZ, 0xc0, !PT ;  /* 0x0000ffff11087812 */ /* 0x001fe200078ec0ff */
[----:B------:R-:W-:Y:S01]  /*14b0*/  IMAD R9, R5, R22, R0 ;  /* 0x0000001605097224 */ /* 0x000fe200078e0200 */
[----:B------:R-:W-:Y:S01]  /*14c0*/  ISETP.NE.AND P1, PT, R20, RZ, PT ;  /* 0x000000ff1400720c */ /* 0x000fe20003f25270 */
[----:B------:R-:W-:Y:S01]  /*14d0*/  IMAD.MOV.U32 R23, RZ, RZ, R16 ;  /* 0x000000ffff177224 */ /* 0x000fe200078e0010 */
[----:B------:R-:W-:-:S04]  /*14e0*/  PRMT R10, R8, 0x3340, R1 ;  /* 0x00003340080a7816 */ /* 0x000fc80000000001 */
[----:B------:R-:W-:-:S04]  /*14f0*/  PRMT R11, R10, 0x5410, R19 ;  /* 0x000054100a0b7816 */ /* 0x000fc80000000013 */
[----:B------:R-:W-:-:S04]  /*1500*/  PRMT R11, R8, 0x7604, R11 ;  /* 0x00007604080b7816 */ /* 0x000fc8000000000b */
[----:B------:R-:W-:Y:S01]  /*1510*/  PRMT R11, R8, 0x7054, R11 ;  /* 0x00007054080b7816 */ /* 0x000fe2000000000b */
[----:B-1----:R-:W-:-:S05]  /*1520*/  IMAD.WIDE R6, R9, 0x4, R6 ;  /* 0x0000000409067825 */ /* 0x002fca00078e0206 */
[----:B------:R1:W-:Y:S01]  /*1530*/  STG.E desc[UR10][R6.64], R11 ;  /* 0x0000000b06007986 */ /* 0x0003e2000c10190a */
[----:B------:R-:W-:Y:S05]  /*1540*/  @!P1 BRA `(.L_x_24) ;  /* 0x0000000000289947 */ /* 0x000fea0003800000 */
[----:B------:R-:W-:Y:S01]  /*1550*/  ISETP.NE.AND P1, PT, R20, 0x1, PT ;  /* 0x000000011400780c */ /* 0x000fe20003f25270 */
[----:B------:R-:W-:Y:S02]  /*1560*/  IMAD.SHL.U32 R9, R3, 0x4, RZ ;  /* 0x0000000403097824 */ /* 0x000fe400078e00ff */
[----:B------:R-:W-:-:S03]  /*1570*/  IMAD.MOV.U32 R23, RZ, RZ, R18 ;  /* 0x000000ffff177224 */ /* 0x000fc600078e0012 */
[----:B-1----:R-:W-:-:S05]  /*1580*/  IADD3 R6, P2, PT, R6, R9, RZ ;  /* 0x0000000906067210 */ /* 0x002fca0007f5e0ff */
[----:B------:R-:W-:Y:S02]  /*1590*/  IMAD.X R7, RZ, RZ, R7, P2 ;  /* 0x000000ffff077224 */ /* 0x000fe400010e0607 */
[----:B------:R-:W-:Y:S01]  /*15a0*/  @P1 IADD3 R8, P2, PT, R9, R6, RZ ;  /* 0x0000000609081210 */ /* 0x000fe20007f5e0ff */
[----:B------:R-:W-:Y:S02]  /*15b0*/  @P1 IMAD.MOV.U32 R23, RZ, RZ, R21 ;  /* 0x000000ffff171224 */ /* 0x000fe400078e0015 */
[----:B------:R2:W-:Y:S02]  /*15c0*/  STG.E desc[UR10][R6.64], R11 ;  /* 0x0000000b06007986 */ /* 0x0005e4000c10190a */
[----:B------:R-:W-:-:S05]  /*15d0*/  @P1 IMAD.X R9, RZ, RZ, R7, P2 ;  /* 0x000000ffff091224 */ /* 0x000fca00010e0607 */
[----:B------:R2:W-:Y:S03]  /*15e0*/  @P1 STG.E desc[UR10][R8.64], R11 ;  /* 0x0000000b08001986 */ /* 0x0005e6000c10190a */
.L_x_24:
[----:B------:R-:W-:Y:S05]  /*15f0*/  BSYNC.RECONVERGENT B1 ;  /* 0x0000000000017941 */ /* 0x000fea0003800200 */
.L_x_23:
[----:B------:R-:W-:Y:S05]  /*1600*/  @!P0 BRA `(.L_x_22) ;  /* 0x0000000000548947 */ /* 0x000fea0003800000 */
[----:B-12---:R-:W1:Y:S01]  /*1610*/  LDC.64 R6, c[0x0][0x388] ;  /* 0x0000e200ff067b82 */ /* 0x006e620000000a00 */
[----:B0-----:R-:W-:Y:S01]  /*1620*/  LOP3.LUT R9, R17, 0xffff, RZ, 0xc0, !PT ;  /* 0x0000ffff11097812 */ /* 0x001fe200078ec0ff */
[----:B------:R-:W-:-:S03]  /*1630*/  IMAD.SHL.U32 R27, R3, 0x4, RZ ;  /* 0x00000004031b7824 */ /* 0x000fc600078e00ff */
[C---:B------:R-:W-:Y:S02]  /*1640*/  PRMT R8, R9.reuse, 0x3340, RZ ;  /* 0x0000334009087816 */ /* 0x040fe400000000ff */
[----:B------:R-:W-:-:S04]  /*1650*/  PRMT R9, R9, 0x3340, R9 ;  /* 0x0000334009097816 */ /* 0x000fc80000000009 */
[----:B------:R-:W-:-:S07]  /*1660*/  PRMT R25, R9, 0x5410, R8 ;  /* 0x0000541009197816 */ /* 0x000fce0000000008 */
.L_x_25:
[--C-:B---3--:R-:W-:Y:S02]  /*1670*/  IMAD R9, R5, R22, R23.reuse ;  /* 0x0000001605097224 */ /* 0x108fe400078e0217 */
[----:B------:R-:W-:Y:S02]  /*1680*/  IMAD.IADD R23, R27, 0x1, R23 ;  /* 0x000000011b177824 */ /* 0x000fe400078e0217 */
[----:B-1----:R-:W-:-:S03]  /*1690*/  IMAD.WIDE R8, R9, 0x4, R6 ;  /* 0x0000000409087825 */ /* 0x002fc600078e0206 */
[C---:B------:R-:W-:Y:S02]  /*16a0*/  IADD3 R10, P0, PT, R27.reuse, R8, RZ ;  /* 0x000000081b0a7210 */ /* 0x040fe40007f1e0ff */
[----:B------:R3:W-:Y:S03]  /*16b0*/  STG.E desc[UR10][R8.64], R25 ;  /* 0x0000001908007986 */ /* 0x0007e6000c10190a */
[----:B------:R-:W-:Y:S01]  /*16c0*/  IMAD.X R11, RZ, RZ, R9, P0 ;  /* 0x000000ffff0b7224 */ /* 0x000fe200000e0609 */
[----:B------:R-:W-:-:S04]  /*16d0*/  IADD3 R12, P0, PT, R27, R10, RZ ;  /* 0x0000000a1b0c7210 */ /* 0x000fc80007f1e0ff */
[----:B------:R3:W-:Y:S01]  /*16e0*/  STG.E desc[UR10][R10.64], R25 ;  /* 0x000000190a007986 */ /* 0x0007e2000c10190a */
[----:B------:R-:W-:Y:S01]  /*16f0*/  IMAD.X R13, RZ, RZ, R11, P0 ;  /* 0x000000ffff0d7224 */ /* 0x000fe200000e060b */
[----:B------:R-:W-:-:S04]  /*1700*/  IADD3 R14, P0, PT, R27, R12, RZ ;  /* 0x0000000c1b0e7210 */ /* 0x000fc80007f1e0ff */
[----:B------:R3:W-:Y:S01]  /*1710*/  STG.E desc[UR10][R12.64], R25 ;  /* 0x000000190c007986 */ /* 0x0007e2000c10190a */
[----:B------:R-:W-:Y:S01]  /*1720*/  IMAD.X R15, RZ, RZ, R13, P0 ;  /* 0x000000ffff0f7224 */ /* 0x000fe200000e060d */
[----:B------:R-:W-:-:S04]  /*1730*/  ISETP.GE.AND P0, PT, R23, R22, PT ;  /* 0x000000161700720c */ /* 0x000fc80003f06270 */
[----:B------:R3:W-:Y:S09]  /*1740*/  STG.E desc[UR10][R14.64], R25 ;  /* 0x000000190e007986 */ /* 0x0007f2000c10190a */
[----:B------:R-:W-:Y:S05]  /*1750*/  @!P0 BRA `(.L_x_25) ;  /* 0xfffffffc00c48947 */ /* 0x000fea000383ffff */
.L_x_22:
[----:B------:R-:W-:Y:S05]  /*1760*/  BSYNC.RECONVERGENT B0 ;  /* 0x0000000000007941 */ /* 0x000fea0003800200 */
.L_x_21:
[----:B------:R-:W4:Y:S01]  /*1770*/  LDCU UR4, c[0x0][0x394] ;  /* 0x00007280ff0477ac */ /* 0x000f220008000800 */
[----:B------:R-:W-:-:S05]  /*1780*/  IMAD.IADD R5, R2, 0x1, R5 ;  /* 0x0000000102057824 */ /* 0x000fca00078e0205 */
[----:B----4-:R-:W-:-:S13]  /*1790*/  ISETP.GE.AND P0, PT, R5, UR4, PT ;  /* 0x0000000405007c0c */ /* 0x010fda000bf06270 */
[----:B------:R-:W-:Y:S05]  /*17a0*/  @!P0 BRA `(.L_x_26) ;  /* 0xfffffffc00148947 */ /* 0x000fea000383ffff */
[----:B------:R-:W-:Y:S05]  /*17b0*/  EXIT ;  /* 0x000000000000794d */ /* 0x000fea0003800000 */
        .weak           $__internal_0_$__cuda_sm3x_div_rn_noftz_f32_slowpath
        .type           $__internal_0_$__cuda_sm3x_div_rn_noftz_f32_slowpath,@function
        .size           $__internal_0_$__cuda_sm3x_div_rn_noftz_f32_slowpath,(.L_x_169 - $__internal_0_$__cuda_sm3x_div_rn_noftz_f32_slowpath)
$__internal_0_$__cuda_sm3x_div_rn_noftz_f32_slowpath:
[----:B------:R-:W-:Y:S01]  /*17c0*/  SHF.R.U32.HI R17, RZ, 0x17, R11 ;  /* 0x00000017ff117819 */ /* 0x000fe2000001160b */
[----:B------:R-:W-:Y:S01]  /*17d0*/  BSSY.RECONVERGENT B2, `(.L_x_27) ;  /* 0x0000064000027945 */ /* 0x000fe20003800200 */
[----:B------:R-:W-:Y:S02]  /*17e0*/  SHF.R.U32.HI R20, RZ, 0x17, R10 ;  /* 0x00000017ff147819 */ /* 0x000fe4000001160a */
[----:B------:R-:W-:Y:S02]  /*17f0*/  LOP3.LUT R17, R17, 0xff, RZ, 0xc0, !PT ;  /* 0x000000ff11117812 */ /* 0x000fe400078ec0ff */
[----:B------:R-:W-:-:S03]  /*1800*/  LOP3.LUT R20, R20, 0xff, RZ, 0xc0, !PT ;  /* 0x000000ff14147812 */ /* 0x000fc600078ec0ff */
[----:B------:R-:W-:Y:S02]  /*1810*/  VIADD R21, R17, 0xffffffff ;  /* 0xffffffff11157836 */ /* 0x000fe40000000000 */
[----:B------:R-:W-:-:S03]  /*1820*/  VIADD R19, R20, 0xffffffff ;  /* 0xffffffff14137836 */ /* 0x000fc60000000000 */
[----:B------:R-:W-:-:S04]  /*1830*/  ISETP.GT.U32.AND P0, PT, R21, 0xfd, PT ;  /* 0x000000fd1500780c */ /* 0x000fc80003f04070 */
[----:B------:R-:W-:-:S13]  /*1840*/  ISETP.GT.U32.OR P0, PT, R19, 0xfd, P0 ;  /* 0x000000fd1300780c */ /* 0x000fda0000704470 */
[----:B------:R-:W-:Y:S01]  /*1850*/  @!P0 IMAD.MOV.U32 R19, RZ, RZ, RZ ;  /* 0x000000ffff138224 */ /* 0x000fe200078e00ff */
[----:B------:R-:W-:Y:S06]  /*1860*/  @!P0 BRA `(.L_x_28) ;  /* 0x0000000000648947 */ /* 0x000fec0003800000 */
[----:B------:R-:W-:Y:S02]  /*1870*/  FSETP.GTU.FTZ.AND P0, PT, |R10|, +INF , PT ;  /* 0x7f8000000a00780b */ /* 0x000fe40003f1c200 */
[----:B------:R-:W-:-:S04]  /*1880*/  FSETP.GTU.FTZ.AND P1, PT, |R11|, +INF , PT ;  /* 0x7f8000000b00780b */ /* 0x000fc80003f3c200 */
[----:B------:R-:W-:-:S13]  /*1890*/  PLOP3.LUT P0, PT, P0, P1, PT, 0xf8, 0x8f ;  /* 0x00000000008f781c */ /* 0x000fda0000703f70 */
[----:B------:R-:W-:Y:S05]  /*18a0*/  @P0 BRA `(.L_x_29) ;  /* 0x0000000400540947 */ /* 0x000fea0003800000 */
[----:B------:R-:W-:-:S13]  /*18b0*/  LOP3.LUT P0, RZ, R11, 0x7fffffff, R10, 0xc8, !PT ;  /* 0x7fffffff0bff7812 */ /* 0x000fda000780c80a */
[----:B------:R-:W-:Y:S05]  /*18c0*/  @!P0 BRA `(.L_x_30) ;  /* 0x0000000400448947 */ /* 0x000fea0003800000 */
[C---:B------:R-:W-:Y:S02]  /*18d0*/  FSETP.NEU.FTZ.AND P1, PT, |R10|.reuse, +INF , PT ;  /* 0x7f8000000a00780b */ /* 0x040fe40003f3d200 */
[----:B------:R-:W-:Y:S02]  /*18e0*/  FSETP.NEU.FTZ.AND P2, PT, |R11|, +INF , PT ;  /* 0x7f8000000b00780b */ /* 0x000fe40003f5d200 */
[----:B------:R-:W-:-:S11]  /*18f0*/  FSETP.NEU.FTZ.AND P0, PT, |R10|, +INF , PT ;  /* 0x7f8000000a00780b */ /* 0x000fd60003f1d200 */
[----:B------:R-:W-:Y:S05]  /*1900*/  @!P2 BRA !P1, `(.L_x_30) ;  /* 0x000000040034a947 */ /* 0x000fea0004800000 */
[----:B------:R-:W-:-:S04]  /*1910*/  LOP3.LUT P1, RZ, R10, 0x7fffffff, RZ, 0xc0, !PT ;  /* 0x7fffffff0aff7812 */ /* 0x000fc8000782c0ff */
[----:B------:R-:W-:-:S13]  /*1920*/  PLOP3.LUT P1, PT, P2, P1, PT, 0x2f, 0xf2 ;  /* 0x0000000000f2781c */ /* 0x000fda0001722577 */
[----:B------:R-:W-:Y:S05]  /*1930*/  @P1 BRA `(.L_x_31) ;  /* 0x0000000400201947 */ /* 0x000fea0003800000 */
[----:B------:R-:W-:-:S04]  /*1940*/  LOP3.LUT P1, RZ, R11, 0x7fffffff, RZ, 0xc0, !PT ;  /* 0x7fffffff0bff7812 */ /* 0x000fc8000782c0ff */
[----:B------:R-:W-:-:S13]  /*1950*/  PLOP3.LUT P0, PT, P0, P1, PT, 0x2f, 0xf2 ;  /* 0x0000000000f2781c */ /* 0x000fda0000702577 */
[----:B------:R-:W-:Y:S05]  /*1960*/  @P0 BRA `(.L_x_32) ;  /* 0x0000000400080947 */ /* 0x000fea0003800000 */
[----:B------:R-:W-:-:S05]  /*1970*/  VIADD R19, R20, 0xffffffff ;  /* 0xffffffff14137836 */ /* 0x000fca0000000000 */
[----:B------:R-:W-:Y:S01]  /*1980*/  ISETP.GE.AND P0, PT, R19, RZ, PT ;  /* 0x000000ff1300720c */ /* 0x000fe20003f06270 */
[----:B------:R-:W-:-:S05]  /*1990*/  VIADD R19, R17, 0xffffffff ;  /* 0xffffffff11137836 */ /* 0x000fca0000000000 */
[----:B------:R-:W-:-:S07]  /*19a0*/  ISETP.GE.AND P1, PT, R19, RZ, PT ;  /* 0x000000ff1300720c */ /* 0x000fce0003f26270 */
[----:B------:R-:W-:Y:S02]  /*19b0*/  @P0 IMAD.MOV.U32 R19, RZ, RZ, RZ ;  /* 0x000000ffff130224 */ /* 0x000fe400078e00ff */
[----:B------:R-:W-:Y:S01]  /*19c0*/  @!P0 FFMA R10, R10, 1.84467440737095516160e+19, RZ ;  /* 0x5f8000000a0a8823 */ /* 0x000fe200000000ff */
[----:B------:R-:W-:-:S03]  /*19d0*/  @!P0 IMAD.MOV.U32 R19, RZ, RZ, -0x40 ;  /* 0xffffffc0ff138424 */ /* 0x000fc600078e00ff */
[----:B------:R-:W-:Y:S01]  /*19e0*/  @!P1 FFMA R11, R11, 1.84467440737095516160e+19, RZ ;  /* 0x5f8000000b0b9823 */ /* 0x000fe200000000ff */
[----:B------:R-:W-:-:S07]  /*19f0*/  @!P1 VIADD R19, R19, 0x40 ;  /* 0x0000004013139836 */ /* 0x000fce0000000000 */
.L_x_28:
[----:B------:R-:W-:Y:S01]  /*1a00*/  LEA R24, R17, 0xc0800000, 0x17 ;  /* 0xc080000011187811 */ /* 0x000fe200078eb8ff */
[----:B------:R-:W-:Y:S01]  /*1a10*/  VIADD R20, R20, 0xffffff81 ;  /* 0xffffff8114147836 */ /* 0x000fe20000000000 */
[----:B------:R-:W-:Y:S03]  /*1a20*/  BSSY.RECONVERGENT B3, `(.L_x_33) ;  /* 0x0000035000037945 */ /* 0x000fe60003800200 */
[----:B------:R-:W-:Y:S02]  /*1a30*/  IMAD.IADD R23, R11, 0x1, -R24 ;  /* 0x000000010b177824 */ /* 0x000fe400078e0a18 */
[C---:B------:R-:W-:Y:S01]  /*1a40*/  IMAD R10, R20.reuse, -0x800000, R10 ;  /* 0xff800000140a7824 */ /* 0x040fe200078e020a */
[----:B------:R-:W-:Y:S01]  /*1a50*/  IADD3 R20, PT, PT, R20, 0x7f, -R17 ;  /* 0x0000007f14147810 */ /* 0x000fe20007ffe811 */
[----:B------:R-:W0:Y:S01]  /*1a60*/  MUFU.RCP R24, R23 ;  /* 0x0000001700187308 */ /* 0x000e220000001000 */
[----:B------:R-:W-:-:S03]  /*1a70*/  FADD.FTZ R11, -R23, -RZ ;  /* 0x800000ff170b7221 */ /* 0x000fc60000010100 */
[----:B------:R-:W-:Y:S02]  /*1a80*/  IMAD.IADD R20, R20, 0x1, R19 ;  /* 0x0000000114147824 */ /* 0x000fe400078e0213 */
[----:B0-----:R-:W-:-:S04]  /*1a90*/  FFMA R21, R24, R11, 1 ;  /* 0x3f80000018157423 */ /* 0x001fc8000000000b */
[----:B------:R-:W-:-:S04]  /*1aa0*/  FFMA R21, R24, R21, R24 ;  /* 0x0000001518157223 */ /* 0x000fc80000000018 */
[----:B------:R-:W-:-:S04]  /*1ab0*/  FFMA R24, R10, R21, RZ ;  /* 0x000000150a187223 */ /* 0x000fc800000000ff */
[----:B------:R-:W-:-:S04]  /*1ac0*/  FFMA R25, R11, R24, R10 ;  /* 0x000000180b197223 */ /* 0x000fc8000000000a */
[----:B------:R-:W-:-:S04]  /*1ad0*/  FFMA R24, R21, R25, R24 ;  /* 0x0000001915187223 */ /* 0x000fc80000000018 */
[----:B------:R-:W-:-:S04]  /*1ae0*/  FFMA R11, R11, R24, R10 ;  /* 0x000000180b0b7223 */ /* 0x000fc8000000000a */
[----:B------:R-:W-:-:S05]  /*1af0*/  FFMA R10, R21, R11, R24 ;  /* 0x0000000b150a7223 */ /* 0x000fca0000000018 */
[----:B------:R-:W-:-:S04]  /*1b00*/  SHF.R.U32.HI R17, RZ, 0x17, R10 ;  /* 0x00000017ff117819 */ /* 0x000fc8000001160a */
[----:B------:R-:W-:-:S05]  /*1b10*/  LOP3.LUT R17, R17, 0xff, RZ, 0xc0, !PT ;  /* 0x000000ff11117812 */ /* 0x000fca00078ec0ff */
[----:B------:R-:W-:-:S04]  /*1b20*/  IMAD.IADD R17, R17, 0x1, R20 ;  /* 0x0000000111117824 */ /* 0x000fc800078e0214 */
[----:B------:R-:W-:-:S05]  /*1b30*/  VIADD R19, R17, 0xffffffff ;  /* 0xffffffff11137836 */ /* 0x000fca0000000000 */
[----:B------:R-:W-:-:S13]  /*1b40*/  ISETP.GE.U32.AND P0, PT, R19, 0xfe, PT ;  /* 0x000000fe1300780c */ /* 0x000fda0003f06070 */
[----:B------:R-:W-:Y:S05]  /*1b50*/  @!P0 BRA `(.L_x_34) ;  /* 0x0000000000808947 */ /* 0x000fea0003800000 */
[----:B------:R-:W-:-:S13]  /*1b60*/  ISETP.GT.AND P0, PT, R17, 0xfe, PT ;  /* 0x000000fe1100780c */ /* 0x000fda0003f04270 */
[----:B------:R-:W-:Y:S05]  /*1b70*/  @P0 BRA `(.L_x_35) ;  /* 0x00000000006c0947 */ /* 0x000fea0003800000 */
[----:B------:R-:W-:-:S13]  /*1b80*/  ISETP.GE.AND P0, PT, R17, 0x1, PT ;  /* 0x000000011100780c */ /* 0x000fda0003f06270 */
[----:B------:R-:W-:Y:S05]  /*1b90*/  @P0 BRA `(.L_x_36) ;  /* 0x0000000000740947 */ /* 0x000fea0003800000 */
[----:B------:R-:W-:Y:S02]  /*1ba0*/  ISETP.GE.AND P0, PT, R17, -0x18, PT ;  /* 0xffffffe81100780c */ /* 0x000fe40003f06270 */
[----:B------:R-:W-:-:S11]  /*1bb0*/  LOP3.LUT R10, R10, 0x80000000, RZ, 0xc0, !PT ;  /* 0x800000000a0a7812 */ /* 0x000fd600078ec0ff */
[----:B------:R-:W-:Y:S05]  /*1bc0*/  @!P0 BRA `(.L_x_36) ;  /* 0x0000000000688947 */ /* 0x000fea0003800000 */
[-CC-:B------:R-:W-:Y:S01]  /*1bd0*/  FFMA.RZ R19, R21, R11.reuse, R24.reuse ;  /* 0x0000000b15137223 */ /* 0x180fe2000000c018 */
[C---:B------:R-:W-:Y:S02]  /*1be0*/  ISETP.NE.AND P2, PT, R17.reuse, RZ, PT ;  /* 0x000000ff1100720c */ /* 0x040fe40003f45270 */
[----:B------:R-:W-:Y:S02]  /*1bf0*/  ISETP.NE.AND P1, PT, R17, RZ, PT ;  /* 0x000000ff1100720c */ /* 0x000fe40003f25270 */
[----:B------:R-:W-:Y:S01]  /*1c00*/  LOP3.LUT R20, R19, 0x7fffff, RZ, 0xc0, !PT ;  /* 0x007fffff13147812 */ /* 0x000fe200078ec0ff */
[CCC-:B------:R-:W-:Y:S01]  /*1c10*/  FFMA.RP R19, R21.reuse, R11.reuse, R24.reuse ;  /* 0x0000000b15137223 */ /* 0x1c0fe20000008018 */
[----:B------:R-:W-:Y:S01]  /*1c20*/  FFMA.RM R24, R21, R11, R24 ;  /* 0x0000000b15187223 */ /* 0x000fe20000004018 */
[----:B------:R-:W-:Y:S01]  /*1c30*/  VIADD R11, R17, 0x20 ;  /* 0x00000020110b7836 */ /* 0x000fe20000000000 */
[----:B------:R-:W-:Y:S01]  /*1c40*/  LOP3.LUT R20, R20, 0x800000, RZ, 0xfc, !PT ;  /* 0x0080000014147812 */ /* 0x000fe200078efcff */
[----:B------:R-:W-:-:S02]  /*1c50*/  IMAD.MOV R17, RZ, RZ, -R17 ;  /* 0x000000ffff117224 */ /* 0x000fc400078e0a11 */
[----:B------:R-:W-:Y:S02]  /*1c60*/  FSETP.NEU.FTZ.AND P0, PT, R19, R24, PT ;  /* 0x000000181300720b */ /* 0x000fe40003f1d000 */
[----:B------:R-:W-:Y:S02]  /*1c70*/  SHF.L.U32 R11, R20, R11, RZ ;  /* 0x0000000b140b7219 */ /* 0x000fe400000006ff */
[----:B------:R-:W-:Y:S02]  /*1c80*/  SEL R17, R17, RZ, P2 ;  /* 0x000000ff11117207 */ /* 0x000fe40001000000 */
[----:B------:R-:W-:Y:S02]  /*1c90*/  ISETP.NE.AND P1, PT, R11, RZ, P1 ;  /* 0x000000ff0b00720c */ /* 0x000fe40000f25270 */
[----:B------:R-:W-:Y:S02]  /*1ca0*/  SHF.R.U32.HI R17, RZ, R17, R20 ;  /* 0x00000011ff117219 */ /* 0x000fe40000011614 */
[----:B------:R-:W-:-:S02]  /*1cb0*/  PLOP3.LUT P0, PT, P0, P1, PT, 0xf8, 0x8f ;  /* 0x00000000008f781c */ /* 0x000fc40000703f70 */
[----:B------:R-:W-:Y:S02]  /*1cc0*/  SHF.R.U32.HI R20, RZ, 0x1, R17 ;  /* 0x00000001ff147819 */ /* 0x000fe40000011611 */
[----:B------:R-:W-:-:S04]  /*1cd0*/  SEL R11, RZ, 0x1, !P0 ;  /* 0x00000001ff0b7807 */ /* 0x000fc80004000000 */
[----:B------:R-:W-:-:S04]  /*1ce0*/  LOP3.LUT R24, R11, 0x1, R20, 0xf8, !PT ;  /* 0x000000010b187812 */ /* 0x000fc800078ef814 */
[----:B------:R-:W-:-:S05]  /*1cf0*/  LOP3.LUT R17, R24, R17, RZ, 0xc0, !PT ;  /* 0x0000001118117212 */ /* 0x000fca00078ec0ff */
[----:B------:R-:W-:-:S05]  /*1d00*/  IMAD.IADD R17, R20, 0x1, R17 ;  /* 0x0000000114117824 */ /* 0x000fca00078e0211 */
[----:B------:R-:W-:Y:S01]  /*1d10*/  LOP3.LUT R10, R17, R10, RZ, 0xfc, !PT ;  /* 0x0000000a110a7212 */ /* 0x000fe200078efcff */
[----:B------:R-:W-:Y:S06]  /*1d20*/  BRA `(.L_x_36) ;  /* 0x0000000000107947 */ /* 0x000fec0003800000 */
.L_x_35:
[----:B------:R-:W-:-:S04]  /*1d30*/  LOP3.LUT R10, R10, 0x80000000, RZ, 0xc0, !PT ;  /* 0x800000000a0a7812 */ /* 0x000fc800078ec0ff */
[----:B------:R-:W-:Y:S01]  /*1d40*/  LOP3.LUT R10, R10, 0x7f800000, RZ, 0xfc, !PT ;  /* 0x7f8000000a0a7812 */ /* 0x000fe200078efcff */
[----:B------:R-:W-:Y:S06]  /*1d50*/  BRA `(.L_x_36) ;  /* 0x0000000000047947 */ /* 0x000fec0003800000 */
.L_x_34:
[----:B------:R-:W-:-:S07]  /*1d60*/  IMAD R10, R20, 0x800000, R10 ;  /* 0x00800000140a7824 */ /* 0x000fce00078e020a */
.L_x_36:
[----:B------:R-:W-:Y:S05]  /*1d70*/  BSYNC.RECONVERGENT B3 ;  /* 0x0000000000037941 */ /* 0x000fea0003800200 */
.L_x_33:
[----:B------:R-:W-:Y:S05]  /*1d80*/  BRA `(.L_x_37) ;  /* 0x0000000000207947 */ /* 0x000fea0003800000 */
.L_x_32:
[----:B------:R-:W-:-:S04]  /*1d90*/  LOP3.LUT R10, R11, 0x80000000, R10, 0x48, !PT ;  /* 0x800000000b0a7812 */ /* 0x000fc800078e480a */
[----:B------:R-:W-:Y:S01]  /*1da0*/  LOP3.LUT R10, R10, 0x7f800000, RZ, 0xfc, !PT ;  /* 0x7f8000000a0a7812 */ /* 0x000fe200078efcff */
[----:B------:R-:W-:Y:S06]  /*1db0*/  BRA `(.L_x_37) ;  /* 0x0000000000147947 */ /* 0x000fec0003800000 */
.L_x_31:
[----:B------:R-:W-:Y:S01]  /*1dc0*/  LOP3.LUT R10, R11, 0x80000000, R10, 0x48, !PT ;  /* 0x800000000b0a7812 */ /* 0x000fe200078e480a */
[----:B------:R-:W-:Y:S06]  /*1dd0*/  BRA `(.L_x_37) ;  /* 0x00000000000c7947 */ /* 0x000fec0003800000 */
.L_x_30:
[----:B------:R-:W0:Y:S01]  /*1de0*/  MUFU.RSQ R10, -QNAN ;  /* 0xffc00000000a7908 */ /* 0x000e220000001400 */
[----:B------:R-:W-:Y:S05]  /*1df0*/  BRA `(.L_x_37) ;  /* 0x0000000000047947 */ /* 0x000fea0003800000 */
.L_x_29:
[----:B------:R-:W-:-:S07]  /*1e00*/  FADD.FTZ R10, R10, R11 ;  /* 0x0000000b0a0a7221 */ /* 0x000fce0000010000 */
.L_x_37:
[----:B------:R-:W-:Y:S05]  /*1e10*/  BSYNC.RECONVERGENT B2 ;  /* 0x0000000000027941 */ /* 0x000fea0003800200 */
.L_x_27:
[----:B0-----:R-:W-:Y:S02]  /*1e20*/  IMAD.MOV.U32 R17, RZ, RZ, R10 ;  /* 0x000000ffff117224 */ /* 0x001fe400078e000a */
[----:B------:R-:W-:Y:S02]  /*1e30*/  IMAD.MOV.U32 R10, RZ, RZ, R14 ;  /* 0x000000ffff0a7224 */ /* 0x000fe400078e000e */
[----:B------:R-:W-:-:S04]  /*1e40*/  IMAD.MOV.U32 R11, RZ, RZ, 0x0 ;  /* 0x00000000ff0b7424 */ /* 0x000fc800078e00ff */
[----:B------:R-:W-:Y:S05]  /*1e50*/  RET.REL.NODEC R10 `(_Z11kernel_ssaaP6uchar4S0_iii) ;  /* 0xffffffe00a687950 */ /* 0x000fea0003c3ffff */
.L_x_38:
[----:B------:R-:W-:-:S00]  /*1e60*/  BRA `(.L_x_38) ;  /* 0xfffffffc00fc7947 */ /* 0x000fc0000383ffff */
[----:B------:R-:W-:-:S00]  /*1e70*/  NOP ;  /* 0x0000000000007918 */ /* 0x000fc00000000000 */
        /* <DEDUP_REMOVED lines=8> */
.L_x_169:


//--------------------- .text._Z19kernel_render_frame6float3S_iidP6uchar4S1_iiP8trianglei5Lighti --------------------------
	.section	.text._Z19kernel_render_frame6float3S_iidP6uchar4S1_iiP8trianglei5Lighti,"ax",@progbits
	.align	128
        .global         _Z19kernel_render_frame6float3S_iidP6uchar4S1_iiP8trianglei5Lighti
        .type           _Z19kernel_render_frame6float3S_iidP6uchar4S1_iiP8trianglei5Lighti,@function
        .size           _Z19kernel_render_frame6float3S_iidP6uchar4S1_iiP8trianglei5Lighti,(.L_x_175 - _Z19kernel_render_frame6float3S_iidP6uchar4S1_iiP8trianglei5Lighti)
        .other          _Z19kernel_render_frame6float3S_iidP6uchar4S1_iiP8trianglei5Lighti,@"STO_CUDA_ENTRY STV_DEFAULT"
_Z19kernel_render_frame6float3S_iidP6uchar4S1_iiP8trianglei5Lighti:
.text._Z19kernel_render_frame6float3S_iidP6uchar4S1_iiP8trianglei5Lighti:
[----:B------:R-:W0:Y:S01]  /*0000*/  LDC R1, c[0x0][0x37c] ;  /* 0x0000df00ff017b82 */ /* 0x000e220000000800 */
[----:B------:R-:W1:Y:S01]  /*0010*/  MUFU.RCP64H R3, 360 ;  /* 0x4076800000037908 */ /* 0x000e620000001800 */
[----:B------:R-:W-:Y:S02]  /*0020*/  HFMA2 R7, -RZ, RZ, 2.23046875, -0.0 ;  /* 0x40768000ff077431 */ /* 0x000fe400000001ff */
[----:B------:R-:W-:Y:S01]  /*0030*/  IMAD.MOV.U32 R6, RZ, RZ, 0x0 ;  /* 0x00000000ff067424 */ /* 0x000fe200078e00ff */
[----:B------:R-:W2:Y:S01]  /*0040*/  LDCU.64 UR4, c[0x0][0x3a0] ;  /* 0x00007400ff0477ac */ /* 0x000ea20008000a00 */
[----:B------:R-:W-:Y:S01]  /*0050*/  IMAD.MOV.U32 R2, RZ, RZ, 0x1 ;  /* 0x00000001ff027424 */ /* 0x000fe200078e00ff */
[----:B------:R-:W3:Y:S01]  /*0060*/  S2R R53, SR_TID.X ;  /* 0x0000000000357919 */ /* 0x000ee20000002100 */
[----:B------:R-:W3:Y:S01]  /*0070*/  LDC R38, c[0x0][0x360] ;  /* 0x0000d800ff267b82 */ /* 0x000ee20000000800 */
[----:B0-----:R-:W-:Y:S01]  /*0080*/  VIADD R1, R1, 0xffffffa0 ;  /* 0xffffffa001017836 */ /* 0x001fe20000000000 */
[----:B------:R-:W0:Y:S06]  /*0090*/  S2R R47, SR_TID.Y ;  /* 0x00000000002f7919 */ /* 0x000e2c0000002200 */
[----:B------:R-:W0:Y:S01]  /*00a0*/  LDC R44, c[0x0][0x364] ;  /* 0x0000d900ff2c7b82 */ /* 0x000e220000000800 */
[----:B-1----:R-:W-:-:S08]  /*00b0*/  DFMA R4, R2, -R6, 1 ;  /* 0x3ff000000204742b */ /* 0x002fd00000000806 */
[----:B------:R-:W-:-:S08]  /*00c0*/  DFMA R4, R4, R4, R4 ;  /* 0x000000040404722b */ /* 0x000fd00000000004 */
[----:B------:R-:W-:Y:S01]  /*00d0*/  DFMA R2, R2, R4, R2 ;  /* 0x000000040202722b */ /* 0x000fe20000000002 */
[----:B------:R-:W-:Y:S01]  /*00e0*/  IMAD.MOV.U32 R4, RZ, RZ, 0x54442d18 ;  /* 0x54442d18ff047424 */ /* 0x000fe200078e00ff */
[----:B------:R-:W-:-:S06]  /*00f0*/  MOV R5, 0x400921fb ;  /* 0x400921fb00057802 */ /* 0x000fcc0000000f00 */
[----:B------:R-:W-:Y:S02]  /*0100*/  DFMA R6, R2, -R6, 1 ;  /* 0x3ff000000206742b */ /* 0x000fe40000000806 */
[----:B--2---:R-:W-:Y:S01]  /*0110*/  DMUL R4, R4, UR4 ;  /* 0x0000000404047c28 */ /* 0x004fe20008000000 */
[----:B------:R-:W3:Y:S05]  /*0120*/  S2UR UR4, SR_CTAID.X ;  /* 0x00000000000479c3 */ /* 0x000eea0000002500 */
[----:B------:R-:W-:-:S03]  /*0130*/  DFMA R2, R2, R6, R2 ;  /* 0x000000060202722b */ /* 0x000fc60000000002 */
[----:B------:R-:W0:Y:S01]  /*0140*/  S2UR UR5, SR_CTAID.Y ;  /* 0x00000000000579c3 */ /* 0x000e220000002600 */
[----:B------:R-:W-:-:S04]  /*0150*/  FSETP.GEU.AND P1, PT, |R5|, 6.5827683646048100446e-37, PT ;  /* 0x036000000500780b */ /* 0x000fc80003f2e200 */
[----:B------:R-:W-:-:S08]  /*0160*/  DMUL R6, R4, R2 ;  /* 0x0000000204067228 */ /* 0x000fd00000000000 */
[----:B------:R-:W-:Y:S01]  /*0170*/  DFMA R8, R6, -360, R4 ;  /* 0xc07680000608782b */ /* 0x000fe20000000004 */
[----:B---3--:R-:W-:-:S07]  /*0180*/  IMAD R53, R38, UR4, R53 ;  /* 0x0000000426357c24 */ /* 0x008fce000f8e0235 */
[----:B------:R-:W-:Y:S01]  /*0190*/  DFMA R2, R2, R8, R6 ;  /* 0x000000080202722b */ /* 0x000fe20000000006 */
[----:B0-----:R-:W-:-:S09]  /*01a0*/  IMAD R47, R44, UR5, R47 ;  /* 0x000000052c2f7c24 */ /* 0x001fd2000f8e022f */
[----:B------:R-:W-:-:S05]  /*01b0*/  FFMA R0, RZ, 3.8515625, R3 ;  /* 0x40768000ff007823 */ /* 0x000fca0000000003 */
[----:B------:R-:W-:-:S13]  /*01c0*/  FSETP.GT.AND P0, PT, |R0|, 1.469367938527859385e-39, PT ;  /* 0x001000000000780b */ /* 0x000fda0003f04200 */
[----:B------:R-:W-:Y:S05]  /*01d0*/  @P0 BRA P1, `(.L_x_39) ;  /* 0x00000000001c0947 */ /* 0x000fea0000800000 */
[----:B------:R-:W-:Y:S01]  /*01e0*/  IMAD.MOV.U32 R6, RZ, RZ, RZ ;  /* 0x000000ffff067224 */ /* 0x000fe200078e00ff */
[----:B------:R-:W-:Y:S01]  /*01f0*/  MOV R20, 0x230 ;  /* 0x0000023000147802 */ /* 0x000fe20000000f00 */
[----:B------:R-:W-:Y:S01]  /*0200*/  IMAD.MOV.U32 R7, RZ, RZ, 0x40768000 ;  /* 0x40768000ff077424 */ /* 0x000fe200078e00ff */
[----:B------:R-:W-:-:S07]  /*0210*/  MOV R21, 0x0 ;  /* 0x0000000000157802 */ /* 0x000fce0000000f00 */
[----:B------:R-:W-:Y:S05]  /*0220*/  CALL.REL.NOINC `($__internal_1_$__cuda_sm20_div_rn_f64_full) ;  /* 0x0000005800d47944 */ /* 0x000fea0003c00000 */
[----:B------:R-:W-:Y:S02]  /*0230*/  IMAD.MOV.U32 R2, RZ, RZ, R4 ;  /* 0x000000ffff027224 */ /* 0x000fe400078e0004 */
[----:B------:R-:W-:-:S07]  /*0240*/  IMAD.MOV.U32 R3, RZ, RZ, R5 ;  /* 0x000000ffff037224 */ /* 0x000fce00078e0005 */
.L_x_39:
[----:B------:R-:W-:Y:S01]  /*0250*/  DSETP.NEU.AND P1, PT, |R2|, +INF , PT ;  /* 0x7ff000000200742a */ /* 0x000fe20003f2d200 */
[----:B------:R-:W-:-:S13]  /*0260*/  BSSY.RECONVERGENT B1, `(.L_x_40) ;  /* 0x000001c000017945 */ /* 0x000fda0003800200 */
[----:B------:R-:W-:Y:S01]  /*0270*/  @!P1 DMUL R4, RZ, R2 ;  /* 0x00000002ff049228 */ /* 0x000fe20000000000 */
[----:B------:R-:W-:Y:S01]  /*0280*/  @!P1 PLOP3.LUT P0, PT, PT, PT, PT, 0x80, 0x8 ;  /* 0x000000000008981c */ /* 0x000fe20003f0f070 */
[----:B------:R-:W-:-:S12]  /*0290*/  @!P1 BRA `(.L_x_41) ;  /* 0x0000000000609947 */ /* 0x000fd80003800000 */
[----:B------:R-:W-:Y:S01]  /*02a0*/  UMOV UR4, 0x6dc9c883 ;  /* 0x6dc9c88300047882 */ /* 0x000fe20000000000 */
[----:B------:R-:W-:Y:S01]  /*02b0*/  UMOV UR5, 0x3fe45f30 ;  /* 0x3fe45f3000057882 */ /* 0x000fe20000000000 */
[C---:B------:R-:W-:Y:S01]  /*02c0*/  DSETP.GE.AND P0, PT, |R2|.reuse, 2.14748364800000000000e+09, PT ;  /* 0x41e000000200742a */ /* 0x040fe20003f06200 */
[----:B------:R-:W-:Y:S01]  /*02d0*/  BSSY.RECONVERGENT B0, `(.L_x_42) ;  /* 0x0000012000007945 */ /* 0x000fe20003800200 */
[----:B------:R-:W-:Y:S01]  /*02e0*/  DMUL R6, R2, UR4 ;  /* 0x0000000402067c28 */ /* 0x000fe20008000000 */
[----:B------:R-:W-:Y:S01]  /*02f0*/  UMOV UR4, 0x54442d18 ;  /* 0x54442d1800047882 */ /* 0x000fe20000000000 */
[----:B------:R-:W-:-:S08]  /*0300*/  UMOV UR5, 0x3ff921fb ;  /* 0x3ff921fb00057882 */ /* 0x000fd00000000000 */
[----:B------:R-:W0:Y:S08]  /*0310*/  F2I.F64 R6, R6 ;  /* 0x0000000600067311 */ /* 0x000e300000301100 */
[----:B0-----:R-:W0:Y:S02]  /*0320*/  I2F.F64 R4, R6 ;  /* 0x0000000600047312 */ /* 0x001e240000201c00 */
[----:B0-----:R-:W-:Y:S01]  /*0330*/  DFMA R8, R4, -UR4, R2 ;  /* 0x8000000404087c2b */ /* 0x001fe20008000002 */
[----:B------:R-:W-:Y:S01]  /*0340*/  UMOV UR4, 0x33145c00 ;  /* 0x33145c0000047882 */ /* 0x000fe20000000000 */
[----:B------:R-:W-:-:S06]  /*0350*/  UMOV UR5, 0x3c91a626 ;  /* 0x3c91a62600057882 */ /* 0x000fcc0000000000 */
[----:B------:R-:W-:Y:S01]  /*0360*/  DFMA R8, R4, -UR4, R8 ;  /* 0x8000000404087c2b */ /* 0x000fe20008000008 */
[----:B------:R-:W-:Y:S01]  /*0370*/  UMOV UR4, 0x252049c0 ;  /* 0x252049c000047882 */ /* 0x000fe20000000000 */
[----:B------:R-:W-:-:S06]  /*0380*/  UMOV UR5, 0x397b839a ;  /* 0x397b839a00057882 */ /* 0x000fcc0000000000 */
[----:B------:R-:W-:Y:S01]  /*0390*/  DFMA R4, R4, -UR4, R8 ;  /* 0x8000000404047c2b */ /* 0x000fe20008000008 */
[----:B------:R-:W-:Y:S10]  /*03a0*/  @!P0 BRA `(.L_x_43) ;  /* 0x0000000000108947 */ /* 0x000ff40003800000 */
[----:B------:R-:W-:Y:S02]  /*03b0*/  MOV R10, R3 ;  /* 0x00000003000a7202 */ /* 0x000fe40000000f00 */
[----:B------:R-:W-:-:S07]  /*03c0*/  MOV R8, 0x3e0 ;  /* 0x000003e000087802 */ /* 0x000fce0000000f00 */
[----:B------:R-:W-:Y:S05]  /*03d0*/  CALL.REL.NOINC `($_Z19kernel_render_frame6float3S_iidP6uchar4S1_iiP8trianglei5Lighti$__internal_trig_reduction_slowpathd) ;  /* 0x0000006800187944 */ /* 0x000fea0003c00000 */
[----:B------:R-:W-:-:S07]  /*03e0*/  IMAD.MOV.U32 R6, RZ, RZ, R0 ;  /* 0x000000ffff067224 */ /* 0x000fce00078e0000 */
.L_x_43:
[----:B------:R-:W-:Y:S05]  /*03f0*/  BSYNC.RECONVERGENT B0 ;  /* 0x0000000000007941 */ /* 0x000fea0003800200 */
.L_x_42:
[----:B------:R-:W-:-:S04]  /*0400*/  LOP3.LUT R6, R6, 0x1, RZ, 0xc0, !PT ;  /* 0x0000000106067812 */ /* 0x000fc800078ec0ff */
[----:B------:R-:W-:-:S13]  /*0410*/  ISETP.NE.U32.AND P0, PT, R6, 0x1, PT ;  /* 0x000000010600780c */ /* 0x000fda0003f05070 */
.L_x_41:
[----:B------:R-:W-:Y:S05]  /*0420*/  BSYNC.RECONVERGENT B1 ;  /* 0x0000000000017941 */ /* 0x000fea0003800200 */
.L_x_40:
[----:B------:R-:W-:Y:S01]  /*0430*/  DMUL R2, R4, R4 ;  /* 0x0000000404027228 */ /* 0x000fe20000000000 */
[----:B------:R-:W-:Y:S01]  /*0440*/  IMAD.MOV.U32 R6, RZ, RZ, 0x5b27ebb1 ;  /* 0x5b27ebb1ff067424 */ /* 0x000fe200078e00ff */
[----:B------:R-:W-:Y:S01]  /*0450*/  MOV R7, 0x3ef9757c ;  /* 0x3ef9757c00077802 */ /* 0x000fe20000000f00 */
[----:B------:R-:W-:Y:S01]  /*0460*/  UMOV UR4, 0x2799bcb9 ;  /* 0x2799bcb900047882 */ /* 0x000fe20000000000 */
[----:B------:R-:W-:Y:S01]  /*0470*/  UMOV UR5, 0x3ee48dac ;  /* 0x3ee48dac00057882 */ /* 0x000fe20000000000 */
[----:B------:R-:W0:Y:S01]  /*0480*/  LDC.64 R26, c[0x0][0x380] ;  /* 0x0000e000ff1a7b82 */ /* 0x000e220000000a00 */
[----:B------:R-:W-:Y:S02]  /*0490*/  BSSY.RECONVERGENT B0, `(.L_x_44) ;  /* 0x0000037000007945 */ /* 0x000fe40003800200 */
[----:B------:R-:W-:Y:S01]  /*04a0*/  DFMA R6, R2, UR4, -R6 ;  /* 0x0000000402067c2b */ /* 0x000fe20008000806 */
[----:B------:R-:W-:Y:S01]  /*04b0*/  UMOV UR4, 0xfd91e04 ;  /* 0x0fd91e0400047882 */ /* 0x000fe20000000000 */
[----:B------:R-:W-:-:S03]  /*04c0*/  UMOV UR5, 0x3f0980e9 ;  /* 0x3f0980e900057882 */ /* 0x000fc60000000000 */
[----:B------:R-:W1:Y:S03]  /*04d0*/  LDC.64 R16, c[0x0][0x388] ;  /* 0x0000e200ff107b82 */ /* 0x000e660000000a00 */
[----:B------:R-:W-:Y:S01]  /*04e0*/  DFMA R6, R2, R6, UR4 ;  /* 0x0000000402067e2b */ /* 0x000fe20008000006 */
[----:B------:R-:W-:Y:S01]  /*04f0*/  UMOV UR4, 0x417d7e1d ;  /* 0x417d7e1d00047882 */ /* 0x000fe20000000000 */
[----:B------:R-:W-:-:S06]  /*0500*/  UMOV UR5, 0x3efae2b0 ;  /* 0x3efae2b000057882 */ /* 0x000fcc0000000000 */
[----:B------:R-:W-:Y:S01]  /*0510*/  DFMA R6, R2, R6, -UR4 ;  /* 0x8000000402067e2b */ /* 0x000fe20008000006 */
[----:B------:R-:W-:Y:S01]  /*0520*/  UMOV UR4, 0x41bfba57 ;  /* 0x41bfba5700047882 */ /* 0x000fe20000000000 */
[----:B------:R-:W-:-:S06]  /*0530*/  UMOV UR5, 0x3f119f53 ;  /* 0x3f119f5300057882 */ /* 0x000fcc0000000000 */
[----:B------:R-:W-:Y:S01]  /*0540*/  DFMA R6, R2, R6, UR4 ;  /* 0x0000000402067e2b */ /* 0x000fe20008000006 */
        /* <DEDUP_REMOVED lines=29> */
[----:B------:R-:W-:-:S08]  /*0720*/  DFMA R6, R2, R6, UR4 ;  /* 0x0000000402067e2b */ /* 0x000fd00008000006 */
[----:B------:R-:W-:-:S08]  /*0730*/  DMUL R10, R2, R6 ;  /* 0x00000006020a7228 */ /* 0x000fd00000000000 */
[----:B------:R-:W-:Y:S01]  /*0740*/  DFMA R22, R10, R4, R4 ;  /* 0x000000040a16722b */ /* 0x000fe20000000004 */
[----:B01----:R-:W-:Y:S10]  /*0750*/  @P0 BRA `(.L_x_45) ;  /* 0x0000000000280947 */ /* 0x003ff40003800000 */
[----:B------:R-:W0:Y:S01]  /*0760*/  MUFU.RCP64H R7, R23 ;  /* 0x0000001700077308 */ /* 0x000e220000001800 */
[----:B------:R-:W-:-:S06]  /*0770*/  IMAD.MOV.U32 R6, RZ, RZ, RZ ;  /* 0x000000ffff067224 */ /* 0x000fcc00078e00ff */
[----:B0-----:R-:W-:-:S08]  /*0780*/  DFMA R2, -R22, R6, 1 ;  /* 0x3ff000001602742b */ /* 0x001fd00000000106 */
[----:B------:R-:W-:Y:S02]  /*0790*/  DFMA R8, R2, R2, R2 ;  /* 0x000000020208722b */ /* 0x000fe40000000002 */
[----:B------:R-:W-:-:S06]  /*07a0*/  DADD R2, R22, -R4 ;  /* 0x0000000016027229 */ /* 0x000fcc0000000804 */
[----:B------:R-:W-:Y:S02]  /*07b0*/  DFMA R8, R6, R8, R6 ;  /* 0x000000080608722b */ /* 0x000fe40000000006 */
[----:B------:R-:W-:-:S06]  /*07c0*/  DFMA R2, R10, R4, -R2 ;  /* 0x000000040a02722b */ /* 0x000fcc0000000802 */
[----:B------:R-:W-:-:S08]  /*07d0*/  DFMA R4, R22, -R8, 1 ;  /* 0x3ff000001604742b */ /* 0x000fd00000000808 */
[----:B------:R-:W-:-:S08]  /*07e0*/  DFMA R2, R2, -R8, R4 ;  /* 0x800000080202722b */ /* 0x000fd00000000004 */
[----:B------:R-:W-:-:S11]  /*07f0*/  DFMA R22, -R8, R2, -R8 ;  /* 0x000000020816722b */ /* 0x000fd60000000908 */
.L_x_45:
[----:B------:R-:W-:Y:S05]  /*0800*/  BSYNC.RECONVERGENT B0 ;  /* 0x0000000000007941 */ /* 0x000fea0003800200 */
.L_x_44:
[----:B------:R-:W0:Y:S01]  /*0810*/  LDCU.64 UR4, c[0x0][0x390] ;  /* 0x00007200ff0477ac */ /* 0x000e220008000a00 */
[----:B------:R-:W-:Y:S01]  /*0820*/  FADD R17, R17, -R26 ;  /* 0x8000001a11117221 */ /* 0x000fe20000000000 */
[----:B0-----:R-:W-:Y:S01]  /*0830*/  FADD R27, -R27, UR4 ;  /* 0x000000041b1b7e21 */ /* 0x001fe20008000100 */
[----:B------:R-:W-:-:S03]  /*0840*/  FADD R19, -R16, UR5 ;  /* 0x0000000510137e21 */ /* 0x000fc60008000100 */
[----:B------:R-:W-:-:S04]  /*0850*/  FMUL R0, R27, R27 ;  /* 0x0000001b1b007220 */ /* 0x000fc80000400000 */
[----:B------:R-:W-:-:S04]  /*0860*/  FFMA R0, R17, R17, R0 ;  /* 0x0000001111007223 */ /* 0x000fc80000000000 */
[----:B------:R-:W-:-:S04]  /*0870*/  FFMA R4, R19, R19, R0 ;  /* 0x0000001313047223 */ /* 0x000fc80000000000 */
[----:B------:R-:W-:Y:S01]  /*0880*/  VIADD R0, R4, 0xf3000000 ;  /* 0xf300000004007836 */ /* 0x000fe20000000000 */
[----:B------:R0:W1:Y:S04]  /*0890*/  MUFU.RSQ R3, R4 ;  /* 0x0000000400037308 */ /* 0x0000680000001400 */
[----:B------:R-:W-:-:S13]  /*08a0*/  ISETP.GT.U32.AND P0, PT, R0, 0x727fffff, PT ;  /* 0x727fffff0000780c */ /* 0x000fda0003f04070 */
[----:B01----:R-:W-:Y:S05]  /*08b0*/  @!P0 BRA `(.L_x_46) ;  /* 0x0000000000148947 */ /* 0x003fea0003800000 */
[----:B------:R-:W-:Y:S02]  /*08c0*/  MOV R20, 0x8f0 ;  /* 0x000008f000147802 */ /* 0x000fe40000000f00 */
[----:B------:R-:W-:-:S07]  /*08d0*/  MOV R21, 0x0 ;  /* 0x0000000000157802 */ /* 0x000fce0000000f00 */
[----:B------:R-:W-:Y:S05]  /*08e0*/  CALL.REL.NOINC `($__internal_2_$__cuda_sm20_sqrt_rn_f32_slowpath) ;  /* 0x0000005800c47944 */ /* 0x000fea0003c00000 */
[----:B------:R-:W-:Y:S01]  /*08f0*/  IMAD.MOV.U32 R2, RZ, RZ, R4 ;  /* 0x000000ffff027224 */ /* 0x000fe200078e0004 */
[----:B------:R-:W-:Y:S06]  /*0900*/  BRA `(.L_x_47) ;  /* 0x0000000000107947 */ /* 0x000fec0003800000 */
.L_x_46:
[----:B------:R-:W-:Y:S01]  /*0910*/  FMUL.FTZ R5, R4, R3 ;  /* 0x0000000304057220 */ /* 0x000fe20000410000 */
[----:B------:R-:W-:-:S03]  /*0920*/  FMUL.FTZ R3, R3, 0.5 ;  /* 0x3f00000003037820 */ /* 0x000fc60000410000 */
[----:B------:R-:W-:-:S04]  /*0930*/  FFMA R2, -R5, R5, R4 ;  /* 0x0000000505027223 */ /* 0x000fc80000000104 */
[----:B------:R-:W-:-:S07]  /*0940*/  FFMA R2, R2, R3, R5 ;  /* 0x0000000302027223 */ /* 0x000fce0000000005 */
.L_x_47:
[----:B------:R-:W0:Y:S01]  /*0950*/  MUFU.RCP R3, R2 ;  /* 0x0000000200037308 */ /* 0x000e220000001000 */
[----:B------:R-:W-:Y:S07]  /*0960*/  BSSY.RECONVERGENT B6, `(.L_x_48) ;  /* 0x000000e000067945 */ /* 0x000fee0003800200 */
[----:B------:R-:W1:Y:S01]  /*0970*/  FCHK P0, R17, R2 ;  /* 0x0000000211007302 */ /* 0x000e620000000000 */
[----:B0-----:R-:W-:-:S04]  /*0980*/  FFMA R0, R3, -R2, 1 ;  /* 0x3f80000003007423 */ /* 0x001fc80000000802 */
[----:B------:R-:W-:-:S04]  /*0990*/  FFMA R0, R3, R0, R3 ;  /* 0x0000000003007223 */ /* 0x000fc80000000003 */
[----:B------:R-:W-:-:S04]  /*09a0*/  FFMA R25, R17, R0, RZ ;  /* 0x0000000011197223 */ /* 0x000fc800000000ff */
[----:B------:R-:W-:-:S04]  /*09b0*/  FFMA R3, R25, -R2, R17 ;  /* 0x8000000219037223 */ /* 0x000fc80000000011 */
[----:B------:R-:W-:Y:S01]  /*09c0*/  FFMA R25, R0, R3, R25 ;  /* 0x0000000300197223 */ /* 0x000fe20000000019 */
[----:B-1----:R-:W-:Y:S06]  /*09d0*/  @!P0 BRA `(.L_x_49) ;  /* 0x0000000000188947 */ /* 0x002fec0003800000 */
[----:B------:R-:W-:Y:S01]  /*09e0*/  IMAD.MOV.U32 R4, RZ, RZ, R17 ;  /* 0x000000ffff047224 */ /* 0x000fe200078e0011 */
[----:B------:R-:W-:Y:S01]  /*09f0*/  MOV R5, R2 ;  /* 0x0000000200057202 */ /* 0x000fe20000000f00 */
[----:B------:R-:W-:Y:S01]  /*0a00*/  IMAD.MOV.U32 R21, RZ, RZ, 0x0 ;  /* 0x00000000ff157424 */ /* 0x000fe200078e00ff */
[----:B------:R-:W-:-:S07]  /*0a10*/  MOV R20, 0xa30 ;  /* 0x00000a3000147802 */ /* 0x000fce0000000f00 */
[----:B------:R-:W-:Y:S05]  /*0a20*/  CALL.REL.NOINC `($__internal_3_$__cuda_sm3x_div_rn_noftz_f32_slowpath) ;  /* 0x0000005800e07944 */ /* 0x000fea0003c00000 */
[----:B------:R-:W-:-:S07]  /*0a30*/  IMAD.MOV.U32 R25, RZ, RZ, R4 ;  /* 0x000000ffff197224 */ /* 0x000fce00078e0004 */
.L_x_49:
[----:B------:R-:W-:Y:S05]  /*0a40*/  BSYNC.RECONVERGENT B6 ;  /* 0x0000000000067941 */ /* 0x000fea0003800200 */
.L_x_48:
        /* <DEDUP_REMOVED lines=9> */
[----:B------:R-:W-:Y:S01]  /*0ae0*/  MOV R4, R27 ;  /* 0x0000001b00047202 */ /* 0x000fe20000000f00 */
[----:B------:R-:W-:Y:S01]  /*0af0*/  IMAD.MOV.U32 R5, RZ, RZ, R2 ;  /* 0x000000ffff057224 */ /* 0x000fe200078e0002 */
[----:B------:R-:W-:Y:S01]  /*0b00*/  MOV R20, 0xb30 ;  /* 0x00000b3000147802 */ /* 0x000fe20000000f00 */
[----:B------:R-:W-:-:S07]  /*0b10*/  IMAD.MOV.U32 R21, RZ, RZ, 0x0 ;  /* 0x00000000ff157424 */ /* 0x000fce00078e00ff */
[----:B------:R-:W-:Y:S05]  /*0b20*/  CALL.REL.NOINC `($__internal_3_$__cuda_sm3x_div_rn_noftz_f32_slowpath) ;  /* 0x0000005800a07944 */ /* 0x000fea0003c00000 */
[----:B------:R-:W-:-:S07]  /*0b30*/  MOV R17, R4 ;  /* 0x0000000400117202 */ /* 0x000fce0000000f00 */
.L_x_51:
[----:B------:R-:W-:Y:S05]  /*0b40*/  BSYNC.RECONVERGENT B6 ;  /* 0x0000000000067941 */ /* 0x000fea0003800200 */
.L_x_50:
        /* <DEDUP_REMOVED lines=9> */
[----:B------:R-:W-:Y:S02]  /*0be0*/  HFMA2 R21, -RZ, RZ, 0, 0 ;  /* 0x00000000ff157431 */ /* 0x000fe400000001ff */
[----:B------:R-:W-:Y:S01]  /*0bf0*/  IMAD.MOV.U32 R4, RZ, RZ, R19 ;  /* 0x000000ffff047224 */ /* 0x000fe200078e0013 */
[----:B------:R-:W-:Y:S01]  /*0c00*/  MOV R20, 0xc30 ;  /* 0x00000c3000147802 */ /* 0x000fe20000000f00 */
[----:B------:R-:W-:-:S07]  /*0c10*/  IMAD.MOV.U32 R5, RZ, RZ, R2 ;  /* 0x000000ffff057224 */ /* 0x000fce00078e0002 */
[----:B------:R-:W-:Y:S05]  /*0c20*/  CALL.REL.NOINC `($__internal_3_$__cuda_sm3x_div_rn_noftz_f32_slowpath) ;  /* 0x0000005800607944 */ /* 0x000fea0003c00000 */
[----:B------:R-:W-:-:S07]  /*0c30*/  IMAD.MOV.U32 R24, RZ, RZ, R4 ;  /* 0x000000ffff187224 */ /* 0x000fce00078e0004 */
.L_x_53:
[----:B------:R-:W-:Y:S05]  /*0c40*/  BSYNC.RECONVERGENT B6 ;  /* 0x0000000000067941 */ /* 0x000fea0003800200 */
.L_x_52:
[-C--:B------:R-:W-:Y:S01]  /*0c50*/  FFMA R16, RZ, R24.reuse, -R25 ;  /* 0x00000018ff107223 */ /* 0x080fe20000000819 */
[----:B------:R-:W-:Y:S01]  /*0c60*/  FMUL R2, RZ, R17 ;  /* 0x00000011ff027220 */ /* 0x000fe20000400000 */
[----:B------:R-:W-:Y:S01]  /*0c70*/  FFMA R18, -RZ, R24, R17 ;  /* 0x00000018ff127223 */ /* 0x000fe20000000111 */
[----:B------:R-:W-:Y:S01]  /*0c80*/  BSSY.RECONVERGENT B6, `(.L_x_54) ;  /* 0x0000012000067945 */ /* 0x000fe20003800200 */
[----:B------:R-:W-:Y:S01]  /*0c90*/  FMUL R3, R16, R16 ;  /* 0x0000001010037220 */ /* 0x000fe20000400000 */
[----:B------:R-:W-:-:S03]  /*0ca0*/  FFMA R2, RZ, R25, -R2 ;  /* 0x00000019ff027223 */ /* 0x000fc60000000802 */
        /* <DEDUP_REMOVED lines=11> */
.L_x_55:
[----:B------:R-:W-:Y:S01]  /*0d60*/  FMUL.FTZ R19, R4, R3 ;  /* 0x0000000304137220 */ /* 0x000fe20000410000 */
[----:B------:R-:W-:-:S03]  /*0d70*/  FMUL.FTZ R0, R3, 0.5 ;  /* 0x3f00000003007820 */ /* 0x000fc60000410000 */
[----:B------:R-:W-:-:S04]  /*0d80*/  FFMA R4, -R19, R19, R4 ;  /* 0x0000001313047223 */ /* 0x000fc80000000104 */
[----:B------:R-:W-:-:S07]  /*0d90*/  FFMA R19, R4, R0, R19 ;  /* 0x0000000004137223 */ /* 0x000fce0000000013 */
.L_x_56:
[----:B------:R-:W-:Y:S05]  /*0da0*/  BSYNC.RECONVERGENT B6 ;  /* 0x0000000000067941 */ /* 0x000fea0003800200 */
.L_x_54:
        /* <DEDUP_REMOVED lines=15> */
.L_x_58:
[----:B------:R-:W-:Y:S05]  /*0ea0*/  BSYNC.RECONVERGENT B6 ;  /* 0x0000000000067941 */ /* 0x000fea0003800200 */
.L_x_57:
        /* <DEDUP_REMOVED lines=15> */
.L_x_60:
[----:B------:R-:W-:Y:S05]  /*0fa0*/  BSYNC.RECONVERGENT B6 ;  /* 0x0000000000067941 */ /* 0x000fea0003800200 */
.L_x_59:
        /* <DEDUP_REMOVED lines=15> */
.L_x_62:
[----:B------:R-:W-:Y:S05]  /*10a0*/  BSYNC.RECONVERGENT B6 ;  /* 0x0000000000067941 */ /* 0x000fea0003800200 */
.L_x_61:
[----:B------:R-:W0:Y:S02]  /*10b0*/  LDCU UR4, c[0x0][0x39c] ;  /* 0x00007380ff0477ac */ /* 0x000e240008000800 */
[----:B0-----:R-:W-:-:S13]  /*10c0*/  ISETP.GE.AND P0, PT, R47, UR4, PT ;  /* 0x000000042f007c0c */ /* 0x001fda000bf06270 */
[----:B------:R-:W-:Y:S05]  /*10d0*/  @P0 EXIT ;  /* 0x000000000000094d */ /* 0x000fea0003800000 */
[----:B------:R-:W0:Y:S01]  /*10e0*/  MUFU.RCP64H R3, R23 ;  /* 0x0000001700037308 */ /* 0x000e220000001800 */
[----:B------:R-:W-:Y:S01]  /*10f0*/  VIADD R2, R23, 0x300402 ;  /* 0x0030040217027836 */ /* 0x000fe20000000000 */
[----:B------:R-:W-:Y:S04]  /*1100*/  BSSY.RECONVERGENT B0, `(.L_x_63) ;  /* 0x0000010000007945 */ /* 0x000fe80003800200 */
[----:B------:R-:W-:Y:S01]  /*1110*/  FSETP.GEU.AND P0, PT, |R2|, 5.8789094863358348022e-39, PT ;  /* 0x004004020200780b */ /* 0x000fe20003f0e200 */
[----:B0-----:R-:W-:-:S08]  /*1120*/  DFMA R4, R2, -R22, 1 ;  /* 0x3ff000000204742b */ /* 0x001fd00000000816 */
[----:B------:R-:W-:-:S08]  /*1130*/  DFMA R4, R4, R4, R4 ;  /* 0x000000040404722b */ /* 0x000fd00000000004 */
[----:B------:R-:W-:-:S08]  /*1140*/  DFMA R4, R2, R4, R2 ;  /* 0x000000040204722b */ /* 0x000fd00000000002 */
[----:B------:R-:W-:-:S08]  /*1150*/  DFMA R6, R4, -R22, 1 ;  /* 0x3ff000000406742b */ /* 0x000fd00000000816 */
[----:B------:R-:W-:Y:S01]  /*1160*/  DFMA R2, R4, R6, R4 ;  /* 0x000000060402722b */ /* 0x000fe20000000004 */
[----:B------:R-:W-:Y:S10]  /*1170*/  @P0 BRA `(.L_x_64) ;  /* 0x0000000000200947 */ /* 0x000ff40003800000 */
[----:B------:R-:W-:Y:S01]  /*1180*/  LOP3.LUT R0, R23, 0x7fffffff, RZ, 0xc0, !PT ;  /* 0x7fffffff17007812 */ /* 0x000fe200078ec0ff */
[----:B------:R-:W-:Y:S01]  /*1190*/  IMAD.MOV.U32 R9, RZ, RZ, R23 ;  /* 0x000000ffff097224 */ /* 0x000fe200078e0017 */
[----:B------:R-:W-:Y:S02]  /*11a0*/  MOV R8, R22 ;  /* 0x0000001600087202 */ /* 0x000fe40000000f00 */
[----:B------:R-:W-:Y:S01]  /*11b0*/  MOV R10, 0x11e0 ;  /* 0x000011e0000a7802 */ /* 0x000fe20000000f00 */
[----:B------:R-:W-:-:S07]  /*11c0*/  VIADD R7, R0, 0xfff00000 ;  /* 0xfff0000000077836 */ /* 0x000fce0000000000 */
[----:B------:R-:W-:Y:S05]  /*11d0*/  CALL.REL.NOINC `($__internal_4_$__cuda_sm20_dblrcp_rn_slowpath_v3) ;  /* 0x00000048003c7944 */ /* 0x000fea0003c00000 */
[----:B------:R-:W-:Y:S01]  /*11e0*/  MOV R2, R0 ;  /* 0x0000000000027202 */ /* 0x000fe20000000f00 */
[----:B------:R-:W-:-:S07]  /*11f0*/  IMAD.MOV.U32 R3, RZ, RZ, R5 ;  /* 0x000000ffff037224 */ /* 0x000fce00078e0005 */
.L_x_64:
[----:B------:R-:W-:Y:S05]  /*1200*/  BSYNC.RECONVERGENT B0 ;  /* 0x0000000000007941 */ /* 0x000fea0003800200 */
.L_x_63:
[----:B------:R-:W0:Y:S01]  /*1210*/  LDCU UR4, c[0x0][0x39c] ;  /* 0x00007380ff0477ac */ /* 0x000e220008000800 */
[----:B------:R-:W-:Y:S01]  /*1220*/  IMAD.MOV.U32 R4, RZ, RZ, 0x1 ;  /* 0x00000001ff047424 */ /* 0x000fe200078e00ff */
[----:B------:R-:W1:Y:S02]  /*1230*/  F2F.F32.F64 R2, R2 ;  /* 0x0000000200027310 */ /* 0x000e640000301000 */
[C---:B-1----:R-:W-:Y:S01]  /*1240*/  FMUL R31, R2.reuse, R25 ;  /* 0x00000019021f7220 */ /* 0x042fe20000400000 */
[----:B0-----:R-:W-:Y:S01]  /*1250*/  UIADD3 UR4, UPT, UPT, UR4, -0x1, URZ ;  /* 0xffffffff04047890 */ /* 0x001fe2000fffe0ff */
[C---:B------:R-:W-:Y:S01]  /*1260*/  FMUL R30, R2.reuse, R17 ;  /* 0x00000011021e7220 */ /* 0x040fe20000400000 */
[----:B------:R-:W-:-:S07]  /*1270*/  FMUL R29, R2, R24 ;  /* 0x00000018021d7220 */ /* 0x000fce0000400000 */
[----:B------:R-:W0:Y:S08]  /*1280*/  I2F.F64 R6, UR4 ;  /* 0x0000000400067d12 */ /* 0x000e300008201c00 */
[----:B0-----:R-:W0:Y:S02]  /*1290*/  MUFU.RCP64H R5, R7 ;  /* 0x0000000700057308 */ /* 0x001e240000001800 */
[----:B0-----:R-:W-:-:S08]  /*12a0*/  DFMA R8, -R6, R4, 1 ;  /* 0x3ff000000608742b */ /* 0x001fd00000000104 */
[----:B------:R-:W-:-:S08]  /*12b0*/  DFMA R8, R8, R8, R8 ;  /* 0x000000080808722b */ /* 0x000fd00000000008 */
[----:B------:R-:W-:-:S08]  /*12c0*/  DFMA R8, R4, R8, R4 ;  /* 0x000000080408722b */ /* 0x000fd00000000004 */
[----:B------:R-:W-:-:S08]  /*12d0*/  DFMA R4, -R6, R8, 1 ;  /* 0x3ff000000604742b */ /* 0x000fd00000000108 */
[----:B------:R-:W-:-:S08]  /*12e0*/  DFMA R4, R8, R4, R8 ;  /* 0x000000040804722b */ /* 0x000fd00000000008 */
[----:B------:R-:W-:-:S08]  /*12f0*/  DMUL R8, R4, 2 ;  /* 0x4000000004087828 */ /* 0x000fd00000000000 */
[----:B------:R-:W-:-:S08]  /*1300*/  DFMA R10, -R6, R8, 2 ;  /* 0x40000000060a742b */ /* 0x000fd00000000108 */
[----:B------:R-:W-:-:S10]  /*1310*/  DFMA R4, R4, R10, R8 ;  /* 0x0000000a0404722b */ /* 0x000fd40000000008 */
[----:B------:R-:W-:-:S05]  /*1320*/  FFMA R0, RZ, R7, R5 ;  /* 0x00000007ff007223 */ /* 0x000fca0000000005 */
[----:B------:R-:W-:-:S13]  /*1330*/  FSETP.GT.AND P0, PT, |R0|, 1.469367938527859385e-39, PT ;  /* 0x001000000000780b */ /* 0x000fda0003f04200 */
[----:B------:R-:W-:Y:S05]  /*1340*/  @P0 BRA `(.L_x_65) ;  /* 0x0000000000140947 */ /* 0x000fea0003800000 */
[----:B------:R-:W-:Y:S01]  /*1350*/  MOV R4, RZ ;  /* 0x000000ff00047202 */ /* 0x000fe20000000f00 */
[----:B------:R-:W-:Y:S01]  /*1360*/  IMAD.MOV.U32 R5, RZ, RZ, 0x40000000 ;  /* 0x40000000ff057424 */ /* 0x000fe200078e00ff */
[----:B------:R-:W-:Y:S01]  /*1370*/  MOV R20, 0x13a0 ;  /* 0x000013a000147802 */ /* 0x000fe20000000f00 */
[----:B------:R-:W-:-:S07]  /*1380*/  IMAD.MOV.U32 R21, RZ, RZ, 0x0 ;  /* 0x00000000ff157424 */ /* 0x000fce00078e00ff */
[----:B------:R-:W-:Y:S05]  /*1390*/  CALL.REL.NOINC `($__internal_1_$__cuda_sm20_div_rn_f64_full) ;  /* 0x0000004800787944 */ /* 0x000fea0003c00000 */
.L_x_65:
[----:B------:R-:W0:Y:S01]  /*13a0*/  LDCU UR4, c[0x0][0x398] ;  /* 0x00007300ff0477ac */ /* 0x000e220008000800 */
[----:B------:R-:W-:Y:S01]  /*13b0*/  MOV R2, 0x1 ;  /* 0x0000000100027802 */ /* 0x000fe20000000f00 */
[----:B------:R-:W-:Y:S01]  /*13c0*/  F2F.F32.F64 R28, R4 ;  /* 0x00000004001c7310 */ /* 0x000fe20000301000 */
[----:B0-----:R-:W-:-:S09]  /*13d0*/  UIADD3 UR4, UPT, UPT, UR4, -0x1, URZ ;  /* 0xffffffff04047890 */ /* 0x001fd2000fffe0ff */
        /* <DEDUP_REMOVED lines=13> */
[----:B------:R-:W-:Y:S01]  /*14b0*/  IMAD.MOV.U32 R4, RZ, RZ, RZ ;  /* 0x000000ffff047224 */ /* 0x000fe200078e00ff */
[----:B------:R-:W-:Y:S01]  /*14c0*/  MOV R20, 0x1500 ;  /* 0x0000150000147802 */ /* 0x000fe20000000f00 */
[----:B------:R-:W-:Y:S01]  /*14d0*/  IMAD.MOV.U32 R5, RZ, RZ, 0x40000000 ;  /* 0x40000000ff057424 */ /* 0x000fe200078e00ff */
[----:B------:R-:W-:-:S07]  /*14e0*/  MOV R21, 0x0 ;  /* 0x0000000000157802 */ /* 0x000fce0000000f00 */
[----:B------:R-:W-:Y:S05]  /*14f0*/  CALL.REL.NOINC `($__internal_1_$__cuda_sm20_div_rn_f64_full) ;  /* 0x0000004800207944 */ /* 0x000fea0003c00000 */
[----:B------:R-:W-:Y:S02]  /*1500*/  IMAD.MOV.U32 R2, RZ, RZ, R4 ;  /* 0x000000ffff027224 */ /* 0x000fe400078e0004 */
[----:B------:R-:W-:-:S07]  /*1510*/  IMAD.MOV.U32 R3, RZ, RZ, R5 ;  /* 0x000000ffff037224 */ /* 0x000fce00078e0005 */
.L_x_66:
[----:B------:R-:W0:Y:S01]  /*1520*/  LDCU UR4, c[0x0][0x374] ;  /* 0x00006e80ff0477ac */ /* 0x000e220008000800 */
[----:B------:R1:W2:Y:S01]  /*1530*/  F2F.F32.F64 R27, R2 ;  /* 0x00000002001b7310 */ /* 0x0002a20000301000 */
[C---:B------:R-:W-:Y:S01]  /*1540*/  FMUL R5, R45.reuse, R25 ;  /* 0x000000192d057220 */ /* 0x040fe20000400000 */
[-C--:B------:R-:W-:Y:S01]  /*1550*/  FMUL R7, R52, R24.reuse ;  /* 0x0000001834077220 */ /* 0x080fe20000400000 */
[----:B------:R-:W3:Y:S01]  /*1560*/  LDCU UR5, c[0x0][0x370] ;  /* 0x00006e00ff0577ac */ /* 0x000ee20008000800 */
[-C--:B------:R-:W-:Y:S01]  /*1570*/  FMUL R0, R46, R17.reuse ;  /* 0x000000112e007220 */ /* 0x080fe20000400000 */
[----:B------:R-:W-:Y:S01]  /*1580*/  FFMA R26, R52, R17, -R5 ;  /* 0x00000011341a7223 */ /* 0x000fe20000000805 */
[----:B------:R-:W-:Y:S01]  /*1590*/  FFMA R25, R46, R25, -R7 ;  /* 0x000000192e197223 */ /* 0x000fe20000000807 */
[----:B------:R-:W4:Y:S01]  /*15a0*/  LDCU.64 UR36, c[0x0][0x358] ;  /* 0x00006b00ff2477ac */ /* 0x000f220008000a00 */
[----:B------:R-:W-:Y:S01]  /*15b0*/  FFMA R24, R45, R24, -R0 ;  /* 0x000000182d187223 */ /* 0x000fe20000000800 */
[----:B------:R-:W1:Y:S01]  /*15c0*/  LDCU UR38, c[0x0][0x398] ;  /* 0x00007300ff2677ac */ /* 0x000e620008000800 */
[----:B0-----:R-:W-:-:S02]  /*15d0*/  IMAD R44, R44, UR4, RZ ;  /* 0x000000042c2c7c24 */ /* 0x001fc4000f8e02ff */
[----:B--23--:R-:W-:-:S07]  /*15e0*/  IMAD R38, R38, UR5, RZ ;  /* 0x0000000526267c24 */ /* 0x00cfce000f8e02ff */
.L_x_81:
[----:B0-----:R-:W0:Y:S01]  /*15f0*/  LDC R0, c[0x0][0x398] ;  /* 0x0000e600ff007b82 */ /* 0x001e220000000800 */
[----:B------:R-:W-:Y:S01]  /*1600*/  BSSY.RECONVERGENT B7, `(.L_x_67) ;  /* 0x0000098000077945 */ /* 0x000fe20003800200 */
[----:B0-----:R-:W-:-:S13]  /*1610*/  ISETP.GE.AND P0, PT, R53, R0, PT ;  /* 0x000000003500720c */ /* 0x001fda0003f06270 */
[----:B------:R-:W-:Y:S05]  /*1620*/  @P0 BRA `(.L_x_68) ;  /* 0x0000000800540947 */ /* 0x000fea0003800000 */
[----:B------:R-:W0:Y:S01]  /*1630*/  LDCU UR4, c[0x0][0x39c] ;  /* 0x00007380ff0477ac */ /* 0x000e220008000800 */
[----:B------:R-:W-:Y:S01]  /*1640*/  I2FP.F32.S32 R5, R0 ;  /* 0x0000000000057245 */ /* 0x000fe20000201400 */
[----:B------:R-:W-:Y:S01]  /*1650*/  BSSY.RECONVERGENT B6, `(.L_x_69) ;  /* 0x0000011000067945 */ /* 0x000fe20003800200 */
[----:B-1----:R-:W-:Y:S02]  /*1660*/  I2FP.F32.U32 R3, R47 ;  /* 0x0000002f00037245 */ /* 0x002fe40000201000 */
[----:B------:R-:W1:Y:S03]  /*1670*/  MUFU.RCP R2, R5 ;  /* 0x0000000500027308 */ /* 0x000e660000001000 */
[----:B------:R-:W-:Y:S01]  /*1680*/  FFMA R0, R28, R3, -1 ;  /* 0xbf8000001c007423 */ /* 0x000fe20000000003 */
[----:B0-----:R-:W-:Y:S01]  /*1690*/  I2FP.F32.U32 R7, UR4 ;  /* 0x0000000400077c45 */ /* 0x001fe20008201000 */
[----:B-1----:R-:W-:-:S04]  /*16a0*/  FFMA R3, -R5, R2, 1 ;  /* 0x3f80000005037423 */ /* 0x002fc80000000102 */
[----:B------:R-:W-:Y:S01]  /*16b0*/  FMUL R0, R0, R7 ;  /* 0x0000000700007220 */ /* 0x000fe20000400000 */
[----:B------:R-:W-:-:S03]  /*16c0*/  FFMA R3, R2, R3, R2 ;  /* 0x0000000302037223 */ /* 0x000fc60000000002 */
[----:B------:R-:W0:Y:S01]  /*16d0*/  FCHK P0, R0, R5 ;  /* 0x0000000500007302 */ /* 0x000e220000000000 */
[----:B------:R-:W-:-:S04]  /*16e0*/  FFMA R4, R0, R3, RZ ;  /* 0x0000000300047223 */ /* 0x000fc800000000ff */
[----:B------:R-:W-:-:S04]  /*16f0*/  FFMA R2, -R5, R4, R0 ;  /* 0x0000000405027223 */ /* 0x000fc80000000100 */
[----:B------:R-:W-:Y:S01]  /*1700*/  FFMA R4, R3, R2, R4 ;  /* 0x0000000203047223 */ /* 0x000fe20000000004 */
[----:B0-----:R-:W-:Y:S06]  /*1710*/  @!P0 BRA `(.L_x_70) ;  /* 0x0000000000108947 */ /* 0x001fec0003800000 */
[----:B------:R-:W-:Y:S01]  /*1720*/  MOV R4, R0 ;  /* 0x0000000000047202 */ /* 0x000fe20000000f00 */
[----:B------:R-:W-:Y:S01]  /*1730*/  IMAD.MOV.U32 R21, RZ, RZ, 0x0 ;  /* 0x00000000ff157424 */ /* 0x000fe200078e00ff */
[----:B------:R-:W-:-:S07]  /*1740*/  MOV R20, 0x1760 ;  /* 0x0000176000147802 */ /* 0x000fce0000000f00 */
[----:B----4-:R-:W-:Y:S05]  /*1750*/  CALL.REL.NOINC `($__internal_3_$__cuda_sm3x_div_rn_noftz_f32_slowpath) ;  /* 0x0000004c00947944 */ /* 0x010fea0003c00000 */
.L_x_70:
[----:B----4-:R-:W-:Y:S05]  /*1760*/  BSYNC.RECONVERGENT B6 ;  /* 0x0000000000067941 */ /* 0x010fea0003800200 */
.L_x_69:
[----:B------:R-:W0:Y:S01]  /*1770*/  LDCU UR4, c[0x0][0x39c] ;  /* 0x00007380ff0477ac */ /* 0x000e220008000800 */
[----:B------:R-:W-:Y:S01]  /*1780*/  LOP3.LUT R18, RZ, R47, RZ, 0x33, !PT ;  /* 0x0000002fff127212 */ /* 0x000fe200078e33ff */
[-C--:B------:R-:W-:Y:S01]  /*1790*/  FMUL R23, R24, R4.reuse ;  /* 0x0000000418177220 */ /* 0x080fe20000400000 */
[-C--:B------:R-:W-:Y:S01]  /*17a0*/  FMUL R22, R25, R4.reuse ;  /* 0x0000000419167220 */ /* 0x080fe20000400000 */
[----:B------:R-:W-:Y:S01]  /*17b0*/  FMUL R19, R26, R4 ;  /* 0x000000041a137220 */ /* 0x000fe20000400000 */
[----:B------:R-:W-:Y:S01]  /*17c0*/  IMAD.MOV.U32 R39, RZ, RZ, R53 ;  /* 0x000000ffff277224 */ /* 0x000fe200078e0035 */
[----:B0-----:R-:W-:-:S07]  /*17d0*/  IADD3 R18, PT, PT, R18, UR4, RZ ;  /* 0x0000000412127c10 */ /* 0x001fce000fffe0ff */
.L_x_80:
[----:B------:R-:W-:Y:S01]  /*17e0*/  I2FP.F32.S32 R0, R39 ;  /* 0x0000002700007245 */ /* 0x000fe20000201400 */
[----:B------:R-:W-:Y:S04]  /*17f0*/  BSSY.RECONVERGENT B6, `(.L_x_71) ;  /* 0x0000018000067945 */ /* 0x000fe80003800200 */
[----:B0-----:R-:W-:-:S04]  /*1800*/  FFMA R3, R27, R0, -1 ;  /* 0xbf8000001b037423 */ /* 0x001fc80000000000 */
[C---:B------:R-:W-:Y:S01]  /*1810*/  FFMA R5, R3.reuse, R45, R22 ;  /* 0x0000002d03057223 */ /* 0x040fe20000000016 */
[C---:B------:R-:W-:Y:S01]  /*1820*/  FFMA R0, R3.reuse, R52, R23 ;  /* 0x0000003403007223 */ /* 0x040fe20000000017 */
[----:B------:R-:W-:Y:S02]  /*1830*/  FFMA R2, R3, R46, R19 ;  /* 0x0000002e03027223 */ /* 0x000fe40000000013 */
[----:B------:R-:W-:Y:S01]  /*1840*/  FADD R16, R30, R5 ;  /* 0x000000051e107221 */ /* 0x000fe20000000000 */
[----:B------:R-:W-:Y:S01]  /*1850*/  FADD R17, R31, R0 ;  /* 0x000000001f117221 */ /* 0x000fe20000000000 */
[----:B------:R-:W-:Y:S02]  /*1860*/  FADD R2, R29, R2 ;  /* 0x000000021d027221 */ /* 0x000fe40000000000 */
[----:B------:R-:W-:-:S04]  /*1870*/  FMUL R0, R16, R16 ;  /* 0x0000001010007220 */ /* 0x000fc80000400000 */
[----:B------:R-:W-:-:S04]  /*1880*/  FFMA R3, R17, R17, R0 ;  /* 0x0000001111037223 */ /* 0x000fc80000000000 */
[----:B------:R-:W-:-:S04]  /*1890*/  FFMA R4, R2, R2, R3 ;  /* 0x0000000202047223 */ /* 0x000fc80000000003 */
[----:B------:R-:W-:Y:S01]  /*18a0*/  VIADD R0, R4, 0xf3000000 ;  /* 0xf300000004007836 */ /* 0x000fe20000000000 */
[----:B------:R0:W1:Y:S04]  /*18b0*/  MUFU.RSQ R3, R4 ;  /* 0x0000000400037308 */ /* 0x0000680000001400 */
[----:B------:R-:W-:-:S13]  /*18c0*/  ISETP.GT.U32.AND P0, PT, R0, 0x727fffff, PT ;  /* 0x727fffff0000780c */ /* 0x000fda0003f04070 */
[----:B01----:R-:W-:Y:S05]  /*18d0*/  @!P0 BRA `(.L_x_72) ;  /* 0x0000000000148947 */ /* 0x003fea0003800000 */
[----:B------:R-:W-:Y:S01]  /*18e0*/  MOV R20, 0x1910 ;  /* 0x0000191000147802 */ /* 0x000fe20000000f00 */
[----:B------:R-:W-:-:S07]  /*18f0*/  IMAD.MOV.U32 R21, RZ, RZ, 0x0 ;  /* 0x00000000ff157424 */ /* 0x000fce00078e00ff */
[----:B------:R-:W-:Y:S05]  /*1900*/  CALL.REL.NOINC `($__internal_2_$__cuda_sm20_sqrt_rn_f32_slowpath) ;  /* 0x0000004800bc7944 */ /* 0x000fea0003c00000 */
[----:B------:R-:W-:Y:S01]  /*1910*/  MOV R37, R4 ;  /* 0x0000000400257202 */ /* 0x000fe20000000f00 */
[----:B------:R-:W-:Y:S06]  /*1920*/  BRA `(.L_x_73) ;  /* 0x0000000000107947 */ /* 0x000fec0003800000 */
.L_x_72:
[----:B------:R-:W-:Y:S01]  /*1930*/  FMUL.FTZ R37, R4, R3 ;  /* 0x0000000304257220 */ /* 0x000fe20000410000 */
[----:B------:R-:W-:-:S03]  /*1940*/  FMUL.FTZ R0, R3, 0.5 ;  /* 0x3f00000003007820 */ /* 0x000fc60000410000 */
[----:B------:R-:W-:-:S04]  /*1950*/  FFMA R4, -R37, R37, R4 ;  /* 0x0000002525047223 */ /* 0x000fc80000000104 */
[----:B------:R-:W-:-:S07]  /*1960*/  FFMA R37, R4, R0, R37 ;  /* 0x0000000004257223 */ /* 0x000fce0000000025 */
.L_x_73:
[----:B------:R-:W-:Y:S05]  /*1970*/  BSYNC.RECONVERGENT B6 ;  /* 0x0000000000067941 */ /* 0x000fea0003800200 */
.L_x_71:
        /* <DEDUP_REMOVED lines=15> */
.L_x_75:
[----:B------:R-:W-:Y:S05]  /*1a70*/  BSYNC.RECONVERGENT B6 ;  /* 0x0000000000067941 */ /* 0x000fea0003800200 */
.L_x_74:
        /* <DEDUP_REMOVED lines=15> */
.L_x_77:
[----:B------:R-:W-:Y:S05]  /*1b70*/  BSYNC.RECONVERGENT B6 ;  /* 0x0000000000067941 */ /* 0x000fea0003800200 */
.L_x_76:
        /* <DEDUP_REMOVED lines=15> */
.L_x_79:
[----:B------:R-:W-:Y:S05]  /*1c70*/  BSYNC.RECONVERGENT B6 ;  /* 0x0000000000067941 */ /* 0x000fea0003800200 */
.L_x_78:
[----:B------:R-:W0:Y:S01]  /*1c80*/  LDC.64 R2, c[0x0][0x3c8] ;  /* 0x0000f200ff027b82 */ /* 0x000e220000000a00 */
[----:B------:R-:W-:Y:S01]  /*1c90*/  STL [R1+0x28], RZ ;  /* 0x000028ff01007387 */ /* 0x000fe20000100800 */
[----:B------:R-:W1:Y:S01]  /*1ca0*/  LDCU.64 UR4, c[0x0][0x380] ;  /* 0x00007000ff0477ac */ /* 0x000e620008000a00 */
[----:B------:R-:W-:Y:S01]  /*1cb0*/  HFMA2 R21, -RZ, RZ, 0, 0 ;  /* 0x00000000ff157431 */ /* 0x000fe200000001ff */
[----:B------:R-:W-:Y:S01]  /*1cc0*/  MOV R20, 0x1ea0 ;  /* 0x00001ea000147802 */ /* 0x000fe20000000f00 */
[----:B------:R-:W2:Y:S03]  /*1cd0*/  LDCU.64 UR8, c[0x0][0x3b0] ;  /* 0x00007600ff0877ac */ /* 0x000ea60008000a00 */
[----:B------:R-:W3:Y:S01]  /*1ce0*/  LDC.64 R4, c[0x0][0x3d0] ;  /* 0x0000f400ff047b82 */ /* 0x000ee20000000a00 */
[----:B------:R-:W4:Y:S01]  /*1cf0*/  LDCU.64 UR10, c[0x0][0x3b8] ;  /* 0x00007700ff0a77ac */ /* 0x000f220008000a00 */
[----:B------:R-:W5:Y:S06]  /*1d00*/  LDCU.64 UR12, c[0x0][0x3c0] ;  /* 0x00007800ff0c77ac */ /* 0x000f6c0008000a00 */
[----:B------:R-:W5:Y:S01]  /*1d10*/  LDC.64 R6, c[0x0][0x3d8] ;  /* 0x0000f600ff067b82 */ /* 0x000f620000000a00 */
[----:B------:R-:W5:Y:S07]  /*1d20*/  LDCU UR6, c[0x0][0x388] ;  /* 0x00007100ff0677ac */ /* 0x000f6e0008000800 */
[----:B------:R-:W5:Y:S01]  /*1d30*/  LDC.64 R14, c[0x0][0x3e0] ;  /* 0x0000f800ff0e7b82 */ /* 0x000f620000000a00 */
[----:B0-----:R-:W-:Y:S01]  /*1d40*/  IMAD.MOV.U32 R32, RZ, RZ, R3 ;  /* 0x000000ffff207224 */ /* 0x001fe200078e0003 */
[----:B------:R-:W-:Y:S01]  /*1d50*/  STL [R1], R2 ;  /* 0x0000000201007387 */ /* 0x000fe20000100800 */
[----:B--2---:R-:W-:Y:S01]  /*1d60*/  MOV R12, UR8 ;  /* 0x00000008000c7c02 */ /* 0x004fe20008000f00 */
[----:B------:R-:W-:Y:S01]  /*1d70*/  IMAD.U32 R13, RZ, RZ, UR9 ;  /* 0x00000009ff0d7e24 */ /* 0x000fe2000f8e00ff */
[----:B----4-:R-:W-:Y:S01]  /*1d80*/  MOV R11, UR11 ;  /* 0x0000000b000b7c02 */ /* 0x010fe20008000f00 */
[----:B---3--:R-:W-:Y:S01]  /*1d90*/  IMAD.MOV.U32 R33, RZ, RZ, R4 ;  /* 0x000000ffff217224 */ /* 0x008fe200078e0004 */
[----:B------:R-:W-:Y:S01]  /*1da0*/  MOV R34, R5 ;  /* 0x0000000500227202 */ /* 0x000fe20000000f00 */
[----:B-1----:R-:W-:-:S02]  /*1db0*/  IMAD.U32 R4, RZ, RZ, UR4 ;  /* 0x00000004ff047e24 */ /* 0x002fc4000f8e00ff */
[----:B------:R-:W-:Y:S02]  /*1dc0*/  IMAD.U32 R5, RZ, RZ, UR5 ;  /* 0x00000005ff057e24 */ /* 0x000fe4000f8e00ff */
[----:B-----5:R-:W-:Y:S02]  /*1dd0*/  IMAD.MOV.U32 R35, RZ, RZ, R6 ;  /* 0x000000ffff237224 */ /* 0x020fe400078e0006 */
[----:B------:R-:W-:Y:S02]  /*1de0*/  IMAD.MOV.U32 R8, RZ, RZ, R7 ;  /* 0x000000ffff087224 */ /* 0x000fe400078e0007 */
[----:B------:R-:W-:Y:S01]  /*1df0*/  IMAD.U32 R7, RZ, RZ, UR10 ;  /* 0x0000000aff077e24 */ /* 0x000fe2000f8e00ff */
[----:B------:R-:W-:Y:S01]  /*1e00*/  STL.128 [R1+0x10], R32 ;  /* 0x0000102001007387 */ /* 0x000fe20000100c00 */
[----:B------:R-:W-:Y:S01]  /*1e10*/  IMAD.U32 R6, RZ, RZ, UR6 ;  /* 0x00000006ff067e24 */ /* 0x000fe2000f8e00ff */
[----:B------:R-:W-:Y:S02]  /*1e20*/  MOV R9, R14 ;  /* 0x0000000e00097202 */ /* 0x000fe40000000f00 */
[----:B------:R0:W-:Y:S01]  /*1e30*/  STL [R1+0x2c], R15 ;  /* 0x00002c0f01007387 */ /* 0x0001e20000100800 */
[----:B------:R-:W-:-:S03]  /*1e40*/  IMAD.U32 R14, RZ, RZ, UR12 ;  /* 0x0000000cff0e7e24 */ /* 0x000fc6000f8e00ff */
[----:B------:R1:W-:Y:S01]  /*1e50*/  STL.64 [R1+0x20], R8 ;  /* 0x0000200801007387 */ /* 0x0003e20000100a00 */
[----:B0-----:R-:W-:Y:S01]  /*1e60*/  IMAD.U32 R15, RZ, RZ, UR13 ;  /* 0x0000000dff0f7e24 */ /* 0x001fe2000f8e00ff */
[----:B-1----:R-:W-:Y:S01]  /*1e70*/  MOV R8, R36 ;  /* 0x0000002400087202 */ /* 0x002fe20000000f00 */
[----:B------:R-:W-:-:S07]  /*1e80*/  IMAD.MOV.U32 R9, RZ, RZ, R17 ;  /* 0x000000ffff097224 */ /* 0x000fce00078e0011 */
[----:B------:R-:W-:Y:S05]  /*1e90*/  CALL.REL.NOINC `($_Z19kernel_render_frame6float3S_iidP6uchar4S1_iiP8trianglei5Lighti$_Z3ray6float3S_P6uchar4iiP8trianglei5Lightii) ;  /* 0x0000000000507944 */ /* 0x000fea0003c00000 */
[----:B------:R-:W0:Y:S01]  /*1ea0*/  LDC.64 R2, c[0x0][0x3a8] ;  /* 0x0000ea00ff027b82 */ /* 0x000e220000000a00 */
[C---:B------:R-:W-:Y:S02]  /*1eb0*/  PRMT R7, R4.reuse, 0x7773, RZ ;  /* 0x0000777304077816 */ /* 0x040fe400000000ff */
[C---:B------:R-:W-:Y:S02]  /*1ec0*/  PRMT R6, R4.reuse, 0x7772, RZ ;  /* 0x0000777204067816 */ /* 0x040fe400000000ff */
[C---:B------:R-:W-:Y:S02]  /*1ed0*/  PRMT R0, R4.reuse, 0x7770, RZ ;  /* 0x0000777004007816 */ /* 0x040fe400000000ff */
[----:B------:R-:W-:Y:S02]  /*1ee0*/  PRMT R5, R4, 0x7771, RZ ;  /* 0x0000777104057816 */ /* 0x000fe400000000ff */
[----:B------:R-:W-:Y:S01]  /*1ef0*/  PRMT R6, R6, 0x3340, R7 ;  /* 0x0000334006067816 */ /* 0x000fe20000000007 */
[----:B------:R-:W-:Y:S01]  /*1f00*/  IMAD R7, R18, UR38, R39 ;  /* 0x0000002612077c24 */ /* 0x000fe2000f8e0227 */
[----:B------:R-:W-:Y:S01]  /*1f10*/  PRMT R5, R0, 0x3340, R5 ;  /* 0x0000334000057816 */ /* 0x000fe20000000005 */
[----:B------:R-:W-:-:S03]  /*1f20*/  IMAD.IADD R39, R38, 0x1, R39 ;  /* 0x0000000126277824 */ /* 0x000fc600078e0227 */
[----:B------:R-:W-:Y:S02]  /*1f30*/  PRMT R5, R5, 0x5410, R6 ;  /* 0x0000541005057816 */ /* 0x000fe40000000006 */
[----:B------:R-:W-:Y:S01]  /*1f40*/  ISETP.GE.AND P0, PT, R39, UR38, PT ;  /* 0x0000002627007c0c */ /* 0x000fe2000bf06270 */
[----:B0-----:R-:W-:-:S05]  /*1f50*/  IMAD.WIDE R2, R7, 0x4, R2 ;  /* 0x0000000407027825 */ /* 0x001fca00078e0202 */
[----:B------:R0:W-:Y:S07]  /*1f60*/  STG.E desc[UR36][R2.64], R5 ;  /* 0x0000000502007986 */ /* 0x0001ee000c101924 */
[----:B------:R-:W-:Y:S05]  /*1f70*/  @!P0 BRA `(.L_x_80) ;  /* 0xfffffff800188947 */ /* 0x000fea000383ffff */
.L_x_68:
[----:B-1--4-:R-:W-:Y:S05]  /*1f80*/  BSYNC.RECONVERGENT B7 ;  /* 0x0000000000077941 */ /* 0x012fea0003800200 */
.L_x_67:
[----:B------:R-:W1:Y:S01]  /*1f90*/  LDCU UR4, c[0x0][0x39c] ;  /* 0x00007380ff0477ac */ /* 0x000e620008000800 */
[----:B------:R-:W-:-:S05]  /*1fa0*/  IMAD.IADD R47, R44, 0x1, R47 ;  /* 0x000000012c2f7824 */ /* 0x000fca00078e022f */
[----:B-1----:R-:W-:-:S13]  /*1fb0*/  ISETP.GE.AND P0, PT, R47, UR4, PT ;  /* 0x000000042f007c0c */ /* 0x002fda000bf06270 */
[----:B------:R-:W-:Y:S05]  /*1fc0*/  @!P0 BRA `(.L_x_81) ;  /* 0xfffffff400888947 */ /* 0x000fea000383ffff */
[----:B------:R-:W-:Y:S05]  /*1fd0*/  EXIT ;  /* 0x000000000000794d */ /* 0x000fea0003800000 */
        .type           $_Z19kernel_render_frame6float3S_iidP6uchar4S1_iiP8trianglei5Lighti$_Z3ray6float3S_P6uchar4iiP8trianglei5Lightii,@function
        .size           $_Z19kernel_render_frame6float3S_iidP6uchar4S1_iiP8trianglei5Lighti$_Z3ray6float3S_P6uchar4iiP8trianglei5Lightii,($__internal_4_$__cuda_sm20_dblrcp_rn_slowpath_v3 - $_Z19kernel_render_frame6float3S_iidP6uchar4S1_iiP8trianglei5Lighti$_Z3ray6float3S_P6uchar4iiP8trianglei5Lightii)
$_Z19kernel_render_frame6float3S_iidP6uchar4S1_iiP8trianglei5Lighti$_Z3ray6float3S_P6uchar4iiP8trianglei5Lightii:
[----:B------:R-:W-:-:S05]  /*1fe0*/  IADD3 R1, PT, PT, R1, -0x110, RZ ;  /* 0xfffffef001017810 */ /* 0x000fca0007ffe0ff */
[----:B------:R-:W-:Y:S04]  /*1ff0*/  STL [R1+0x108], R109 ;  /* 0x0001086d01007387 */ /* 0x000fe80000100800 */
        /* <DEDUP_REMOVED lines=38> */
[----:B------:R0:W-:Y:S04]  /*2260*/  STL [R1+0xe0], R87 ;  /* 0x0000e05701007387 */ /* 0x0001e80000100800 */
[----:B------:R1:W-:Y:S04]  /*2270*/  STL [R1+0xdc], R86 ;  /* 0x0000dc5601007387 */ /* 0x0003e80000100800 */
[----:B------:R2:W-:Y:S01]  /*2280*/  STL [R1+0xd8], R85 ;  /* 0x0000d85501007387 */ /* 0x0005e20000100800 */
[----:B0-----:R-:W0:Y:S05]  /*2290*/  BMOV.32.CLEAR R87, B9 ;  /* 0x0000000009577355 */ /* 0x001e2a0000100000 */
[----:B------:R3:W-:Y:S01]  /*22a0*/  STL [R1+0xd4], R84 ;  /* 0x0000d45401007387 */ /* 0x0007e20000100800 */
[----:B-1----:R-:W1:Y:S05]  /*22b0*/  BMOV.32.CLEAR R86, B8 ;  /* 0x0000000008567355 */ /* 0x002e6a0000100000 */
[----:B--2---:R-:W2:Y:S05]  /*22c0*/  BMOV.32.CLEAR R85, B7 ;  /* 0x0000000007557355 */ /* 0x004eaa0000100000 */
[----:B---3--:R-:W3:Y:S05]  /*22d0*/  BMOV.32.CLEAR R84, B6 ;  /* 0x0000000006547355 */ /* 0x008eea0000100000 */
[----:B------:R4:W-:Y:S04]  /*22e0*/  STL [R1+0xb0], R63 ;  /* 0x0000b03f01007387 */ /* 0x0009e80000100800 */
[----:B------:R5:W-:Y:S04]  /*22f0*/  STL [R1+0xac], R62 ;  /* 0x0000ac3e01007387 */ /* 0x000be80000100800 */
[----:B------:R0:W-:Y:S01]  /*2300*/  STL [R1+0xa8], R61 ;  /* 0x0000a83d01007387 */ /* 0x0001e20000100800 */
[----:B----4-:R-:W-:-:S03]  /*2310*/  IMAD.MOV.U32 R63, RZ, RZ, R13 ;  /* 0x000000ffff3f7224 */ /* 0x010fc600078e000d */
[----:B------:R4:W-:Y:S01]  /*2320*/  STL [R1+0x78], R37 ;  /* 0x0000782501007387 */ /* 0x0009e20000100800 */
[----:B-----5:R-:W-:-:S03]  /*2330*/  MOV R62, R12 ;  /* 0x0000000c003e7202 */ /* 0x020fc60000000f00 */
[----:B------:R5:W-:Y:S01]  /*2340*/  STL [R1+0x74], R36 ;  /* 0x0000742401007387 */ /* 0x000be20000100800 */
[----:B0-----:R-:W-:-:S03]  /*2350*/  MOV R61, R8 ;  /* 0x00000008003d7202 */ /* 0x001fc60000000f00 */
[----:B------:R0:W-:Y:S01]  /*2360*/  STL [R1+0x70], R31 ;  /* 0x0000701f01007387 */ /* 0x0001e20000100800 */
[----:B----4-:R-:W-:-:S03]  /*2370*/  IMAD.MOV.U32 R37, RZ, RZ, R10 ;  /* 0x000000ffff257224 */ /* 0x010fc600078e000a */
[----:B------:R4:W-:Y:S01]  /*2380*/  STL [R1+0x6c], R30 ;  /* 0x00006c1e01007387 */ /* 0x0009e20000100800 */
[----:B-----5:R-:W-:-:S03]  /*2390*/  IMAD.MOV.U32 R36, RZ, RZ, R6 ;  /* 0x000000ffff247224 */ /* 0x020fc600078e0006 */
[----:B------:R5:W-:Y:S01]  /*23a0*/  STL [R1+0x68], R29 ;  /* 0x0000681d01007387 */ /* 0x000be20000100800 */
[----:B0-----:R-:W-:-:S03]  /*23b0*/  IMAD.MOV.U32 R31, RZ, RZ, R5 ;  /* 0x000000ffff1f7224 */ /* 0x001fc600078e0005 */
[----:B------:R0:W-:Y:S01]  /*23c0*/  STL [R1+0x64], R28 ;  /* 0x0000641c01007387 */ /* 0x0001e20000100800 */
[----:B----4-:R-:W-:-:S03]  /*23d0*/  IMAD.MOV.U32 R30, RZ, RZ, R7 ;  /* 0x000000ffff1e7224 */ /* 0x010fc600078e0007 */
[----:B------:R4:W-:Y:S01]  /*23e0*/  STL [R1+0x5c], R26 ;  /* 0x00005c1a01007387 */ /* 0x0009e20000100800 */
[----:B-----5:R-:W-:-:S03]  /*23f0*/  IMAD.MOV.U32 R29, RZ, RZ, R15 ;  /* 0x000000ffff1d7224 */ /* 0x020fc600078e000f */
[----:B------:R5:W-:Y:S01]  /*2400*/  STL [R1+0x54], R24 ;  /* 0x0000541801007387 */ /* 0x000be20000100800 */
[----:B0-----:R-:W-:-:S03]  /*2410*/  IMAD.MOV.U32 R28, RZ, RZ, R14 ;  /* 0x000000ffff1c7224 */ /* 0x001fc600078e000e */
[----:B------:R0:W-:Y:S01]  /*2420*/  STL [R1+0x30], R2 ;  /* 0x0000300201007387 */ /* 0x0001e20000100800 */
[----:B----4-:R-:W-:Y:S01]  /*2430*/  IMAD.MOV.U32 R26, RZ, RZ, R9 ;  /* 0x000000ffff1a7224 */ /* 0x010fe200078e0009 */
[----:B-----5:R-:W-:Y:S02]  /*2440*/  MOV R24, R11 ;  /* 0x0000000b00187202 */ /* 0x020fe40000000f00 */
[----:B0-----:R-:W-:Y:S01]  /*2450*/  MOV R2, R4 ;  /* 0x0000000400027202 */ /* 0x001fe20000000f00 */
[----:B------:R-:W4:Y:S04]  /*2460*/  LDL R3, [R1+0x138] ;  /* 0x0001380001037983 */ /* 0x000f280000100800 */
[----:B------:R-:W4:Y:S01]  /*2470*/  LDL R0, [R1+0x13c] ;  /* 0x00013c0001007983 */ /* 0x000f220000100800 */
[----:B------:R-:W-:Y:S01]  /*2480*/  BSSY.RECONVERGENT B9, `(.L_x_82) ;  /* 0x0000324000097945 */ /* 0x000fe20003800200 */
[----:B------:R-:W-:-:S02]  /*2490*/  PRMT R27, RZ, 0x7610, R27 ;  /* 0x00007610ff1b7816 */ /* 0x000fc4000000001b */
[----:B------:R-:W-:Y:S02]  /*24a0*/  PRMT R79, RZ, 0x7610, R79 ;  /* 0x00007610ff4f7816 */ /* 0x000fe4000000004f */
[----:B----4-:R-:W-:Y:S02]  /*24b0*/  ISETP.GT.AND P0, PT, R3, R0, PT ;  /* 0x000000000300720c */ /* 0x010fe40003f04270 */
[----:B------:R-:W-:Y:S02]  /*24c0*/  PRMT R0, RZ, 0x7610, R0 ;  /* 0x00007610ff007816 */ /* 0x000fe40000000000 */
[----:B------:R-:W-:-:S09]  /*24d0*/  PRMT R3, RZ, 0x7610, R3 ;  /* 0x00007610ff037816 */ /* 0x000fd20000000003 */
[----:B-123--:R-:W-:Y:S05]  /*24e0*/  @P0 BRA `(.L_x_83) ;  /* 0x0000003000740947 */ /* 0x00efea0003800000 */
[----:B------:R-:W2:Y:S04]  /*24f0*/  LDL R52, [R1+0x110] ;  /* 0x0001100001347983 */ /* 0x000ea80000100800 */
[----:B------:R0:W5:Y:S04]  /*2500*/  LDL.64 R22, [R1+0x130] ;  /* 0x0001300001167983 */ /* 0x0001680000100a00 */
[----:B------:R0:W5:Y:S01]  /*2510*/  LDL.128 R16, [R1+0x120] ;  /* 0x0001200001107983 */ /* 0x0001620000100c00 */
[----:B------:R-:W1:Y:S01]  /*2520*/  LDC.64 R102, c[0x0][0x358] ;  /* 0x0000d600ff667b82 */ /* 0x000e620000000a00 */
[----:B------:R-:W-:Y:S01]  /*2530*/  BSSY.RECONVERGENT B8, `(.L_x_84) ;  /* 0x00000ad000087945 */ /* 0x000fe20003800200 */
[----:B------:R-:W-:Y:S01]  /*2540*/  IMAD.MOV.U32 R78, RZ, RZ, -0x1 ;  /* 0xffffffffff4e7424 */ /* 0x000fe200078e00ff */
[----:B------:R-:W-:-:S02]  /*2550*/  MOV R25, 0x7f7fffff ;  /* 0x7f7fffff00197802 */ /* 0x000fc40000000f00 */
[----:B--2---:R-:W-:-:S13]  /*2560*/  ISETP.GE.AND P0, PT, R52, 0x1, PT ;  /* 0x000000013400780c */ /* 0x004fda0003f06270 */
[----:B01----:R-:W-:Y:S05]  /*2570*/  @!P0 BRA `(.L_x_85) ;  /* 0x0000000800a08947 */ /* 0x003fea0003800000 */
[----:B------:R-:W-:Y:S01]  /*2580*/  IADD3 R92, P0, PT, R28, 0x10, RZ ;  /* 0x000000101c5c7810 */ /* 0x000fe20007f1e0ff */
[----:B------:R-:W-:Y:S02]  /*2590*/  HFMA2 R71, -RZ, RZ, 0, 0 ;  /* 0x00000000ff477431 */ /* 0x000fe400000001ff */
[----:B------:R-:W-:Y:S01]  /*25a0*/  IMAD.MOV R52, RZ, RZ, -R52 ;  /* 0x000000ffff347224 */ /* 0x000fe200078e0a34 */
[----:B------:R-:W-:Y:S01]  /*25b0*/  MOV R25, 0x7f7fffff ;  /* 0x7f7fffff00197802 */ /* 0x000fe20000000f00 */
[----:B------:R-:W-:Y:S02]  /*25c0*/  IMAD.MOV.U32 R78, RZ, RZ, -0x1 ;  /* 0xffffffffff4e7424 */ /* 0x000fe400078e00ff */
[----:B------:R-:W-:-:S07]  /*25d0*/  IMAD.X R93, RZ, RZ, R29, P0 ;  /* 0x000000ffff5d7224 */ /* 0x000fce00000e061d */
.L_x_94:
[C---:B------:R-:W-:Y:S02]  /*25e0*/  R2UR UR14, R102.reuse ;  /* 0x00000000660e72ca */ /* 0x040fe400000e0000 */
[C---:B------:R-:W-:Y:S02]  /*25f0*/  R2UR UR15, R103.reuse ;  /* 0x00000000670f72ca */ /* 0x040fe400000e0000 */
[C---:B------:R-:W-:Y:S02]  /*2600*/  R2UR UR20, R102.reuse ;  /* 0x00000000661472ca */ /* 0x040fe400000e0000 */
[C---:B------:R-:W-:Y:S02]  /*2610*/  R2UR UR21, R103.reuse ;  /* 0x00000000671572ca */ /* 0x040fe400000e0000 */
[----:B------:R-:W-:Y:S02]  /*2620*/  R2UR UR10, R102 ;  /* 0x00000000660a72ca */ /* 0x000fe400000e0000 */
[----:B------:R-:W-:-:S02]  /*2630*/  R2UR UR11, R103 ;  /* 0x00000000670b72ca */ /* 0x000fc400000e0000 */
[C---:B------:R-:W-:Y:S02]  /*2640*/  R2UR UR18, R102.reuse ;  /* 0x00000000661272ca */ /* 0x040fe400000e0000 */
[C---:B------:R-:W-:Y:S01]  /*2650*/  R2UR UR19, R103.reuse ;  /* 0x00000000671372ca */ /* 0x040fe200000e0000 */
[----:B------:R-:W2:Y:S01]  /*2660*/  LDG.E R60, desc[UR14][R92.64+-0x8] ;  /* 0xfffff80e5c3c7981 */ /* 0x000ea2000c1e1900 */
[C---:B------:R-:W-:Y:S02]  /*2670*/  R2UR UR6, R102.reuse ;  /* 0x00000000660672ca */ /* 0x040fe400000e0000 */
[C---:B------:R-:W-:Y:S01]  /*2680*/  R2UR UR7, R103.reuse ;  /* 0x00000000670772ca */ /* 0x040fe200000e0000 */
[----:B------:R-:W2:Y:S01]  /*2690*/  LDG.E R45, desc[UR20][R92.64+0x10] ;  /* 0x000010145c2d7981 */ /* 0x000ea2000c1e1900 */
[C---:B------:R-:W-:Y:S02]  /*26a0*/  R2UR UR16, R102.reuse ;  /* 0x00000000661072ca */ /* 0x040fe400000e0000 */
[----:B------:R-:W-:Y:S01]  /*26b0*/  R2UR UR17, R103 ;  /* 0x00000000671172ca */ /* 0x000fe200000e0000 */
[----:B------:R-:W3:Y:S01]  /*26c0*/  LDG.E R38, desc[UR10][R92.64+-0xc] ;  /* 0xfffff40a5c267981 */ /* 0x000ee2000c1e1900 */
[----:B------:R-:W-:-:S02]  /*26d0*/  R2UR UR8, R102 ;  /* 0x00000000660872ca */ /* 0x000fc400000e0000 */
[C---:B------:R-:W-:Y:S01]  /*26e0*/  R2UR UR9, R103.reuse ;  /* 0x00000000670972ca */ /* 0x040fe200000e0000 */
[----:B------:R-:W3:Y:S01]  /*26f0*/  LDG.E R46, desc[UR18][R92.64+0xc] ;  /* 0x00000c125c2e7981 */ /* 0x000ee2000c1e1900 */
[C---:B------:R-:W-:Y:S02]  /*2700*/  R2UR UR4, R102.reuse ;  /* 0x00000000660472ca */ /* 0x040fe400000e0000 */
[C---:B------:R-:W-:Y:S01]  /*2710*/  R2UR UR5, R103.reuse ;  /* 0x00000000670572ca */ /* 0x040fe200000e0000 */
[----:B------:R-:W4:Y:S01]  /*2720*/  LDG.E R44, desc[UR6][R92.64+-0x10] ;  /* 0xfffff0065c2c7981 */ /* 0x000f22000c1e1900 */
[----:B------:R-:W-:Y:S02]  /*2730*/  R2UR UR12, R102 ;  /* 0x00000000660c72ca */ /* 0x000fe400000e0000 */
[----:B------:R-:W-:Y:S01]  /*2740*/  R2UR UR13, R103 ;  /* 0x00000000670d72ca */ /* 0x000fe200000e0000 */
[----:B------:R-:W4:Y:S04]  /*2750*/  LDG.E R47, desc[UR16][R92.64+0x8] ;  /* 0x000008105c2f7981 */ /* 0x000f28000c1e1900 */
[----:B------:R-:W4:Y:S04]  /*2760*/  LDG.E R55, desc[UR8][R92.64] ;  /* 0x000000085c377981 */ /* 0x000f28000c1e1900 */
[----:B------:R-:W4:Y:S04]  /*2770*/  LDG.E R69, desc[UR4][R92.64+-0x4] ;  /* 0xfffffc045c457981 */ /* 0x000f28000c1e1900 */
[----:B------:R-:W4:Y:S01]  /*2780*/  LDG.E R53, desc[UR12][R92.64+0x4] ;  /* 0x0000040c5c357981 */ /* 0x000f22000c1e1900 */
[----:B------:R-:W-:Y:S01]  /*2790*/  UMOV UR4, 0xd9d7bdbb ;  /* 0xd9d7bdbb00047882 */ /* 0x000fe20000000000 */
[----:B------:R-:W-:Y:S01]  /*27a0*/  UMOV UR5, 0x3ddb7cdf ;  /* 0x3ddb7cdf00057882 */ /* 0x000fe20000000000 */
[----:B------:R-:W-:Y:S01]  /*27b0*/  IADD3 R52, PT, PT, R52, 0x1, RZ ;  /* 0x0000000134347810 */ /* 0x000fe20007ffe0ff */
[----:B------:R-:W-:Y:S03]  /*27c0*/  BSSY.RECONVERGENT B7, `(.L_x_86) ;  /* 0x000007e000077945 */ /* 0x000fe60003800200 */
[----:B------:R-:W-:-:S04]  /*27d0*/  ISETP.NE.AND P1, PT, R52, RZ, PT ;  /* 0x000000ff3400720c */ /* 0x000fc80003f25270 */
[----:B------:R-:W-:Y:S01]  /*27e0*/  P2R R54, PR, RZ, 0x2 ;  /* 0x00000002ff367803 */ /* 0x000fe20000000000 */
[----:B--2---:R-:W-:-:S04]  /*27f0*/  FADD R45, -R60, R45 ;  /* 0x0000002d3c2d7221 */ /* 0x004fc80000000100 */
[----:B0-----:R-:W-:Y:S01]  /*2800*/  FMUL R4, R45, R61 ;  /* 0x0000003d2d047220 */ /* 0x001fe20000400000 */
[----:B---3--:R-:W-:-:S04]  /*2810*/  FADD R46, -R38, R46 ;  /* 0x0000002e262e7221 */ /* 0x008fc80000000100 */
[----:B------:R-:W-:Y:S01]  /*2820*/  FMUL R0, R46, R37 ;  /* 0x000000252e007220 */ /* 0x000fe20000400000 */
[----:B----4-:R-:W-:-:S03]  /*2830*/  FADD R47, -R44, R47 ;  /* 0x0000002f2c2f7221 */ /* 0x010fc60000000100 */
[-C--:B------:R-:W-:Y:S01]  /*2840*/  FFMA R8, R45, R26.reuse, -R0 ;  /* 0x0000001a2d087223 */ /* 0x080fe20000000800 */
[----:B------:R-:W-:Y:S01]  /*2850*/  FADD R55, R55, -R38 ;  /* 0x8000002637377221 */ /* 0x000fe20000000000 */
[C---:B------:R-:W-:Y:S01]  /*2860*/  FFMA R9, R47.reuse, R37, -R4 ;  /* 0x000000252f097223 */ /* 0x040fe20000000804 */
[----:B------:R-:W-:Y:S01]  /*2870*/  FMUL R3, R47, R26 ;  /* 0x0000001a2f037220 */ /* 0x000fe20000400000 */
[----:B------:R-:W-:Y:S02]  /*2880*/  FADD R69, R69, -R44 ;  /* 0x8000002c45457221 */ /* 0x000fe40000000000 */
[----:B------:R-:W-:Y:S01]  /*2890*/  FMUL R0, R55, R9 ;  /* 0x0000000937007220 */ /* 0x000fe20000400000 */
[----:B------:R-:W-:Y:S01]  /*28a0*/  FFMA R10, R46, R61, -R3 ;  /* 0x0000003d2e0a7223 */ /* 0x000fe20000000803 */
[----:B------:R-:W-:Y:S02]  /*28b0*/  FADD R53, R53, -R60 ;  /* 0x8000003c35357221 */ /* 0x000fe40000000000 */
[----:B------:R-:W-:-:S04]  /*28c0*/  FFMA R0, R69, R8, R0 ;  /* 0x0000000845007223 */ /* 0x000fc80000000000 */
[----:B------:R-:W-:-:S04]  /*28d0*/  FFMA R0, R53, R10, R0 ;  /* 0x0000000a35007223 */ /* 0x000fc80000000000 */
[----:B------:R-:W0:Y:S02]  /*28e0*/  F2F.F64.F32 R76, R0 ;  /* 0x00000000004c7310 */ /* 0x000e240000201800 */
[----:B0-----:R-:W-:-:S14]  /*28f0*/  DSETP.GEU.AND P0, PT, |R76|, UR4, PT ;  /* 0x000000044c007e2a */ /* 0x001fdc000bf0e200 */
[----:B-1----:R-:W-:Y:S05]  /*2900*/  @!P0 BRA `(.L_x_87) ;  /* 0x0000000400a48947 */ /* 0x002fea0003800000 */
[----:B------:R-:W0:Y:S01]  /*2910*/  MUFU.RCP64H R5, R77 ;  /* 0x0000004d00057308 */ /* 0x000e220000001800 */
[----:B------:R-:W-:Y:S02]  /*2920*/  IMAD.MOV.U32 R4, RZ, RZ, 0x1 ;  /* 0x00000001ff047424 */ /* 0x000fe400078e00ff */
[----:B------:R-:W-:Y:S01]  /*2930*/  FADD R38, -R38, R31 ;  /* 0x0000001f26267221 */ /* 0x000fe20000000100 */
[----:B------:R-:W-:Y:S01]  /*2940*/  FADD R44, -R44, R2 ;  /* 0x000000022c2c7221 */ /* 0x000fe20000000100 */
[----:B------:R-:W-:Y:S01]  /*2950*/  FADD R60, -R60, R36 ;  /* 0x000000243c3c7221 */ /* 0x000fe20000000100 */
[----:B------:R-:W-:Y:S01]  /*2960*/  BSSY.RECONVERGENT B6, `(.L_x_88) ;  /* 0x0000018000067945 */ /* 0x000fe20003800200 */
[----:B------:R-:W-:-:S04]  /*2970*/  FMUL R3, R9, R38 ;  /* 0x0000002609037220 */ /* 0x000fc80000400000 */
[----:B------:R-:W-:-:S04]  /*2980*/  FFMA R3, R8, R44, R3 ;  /* 0x0000002c08037223 */ /* 0x000fc80000000003 */
[----:B------:R-:W-:Y:S01]  /*2990*/  FFMA R3, R10, R60, R3 ;  /* 0x0000003c0a037223 */ /* 0x000fe20000000003 */
[----:B0-----:R-:W-:-:S08]  /*29a0*/  DFMA R6, -R76, R4, 1 ;  /* 0x3ff000004c06742b */ /* 0x001fd00000000104 */
[----:B------:R-:W-:-:S08]  /*29b0*/  DFMA R6, R6, R6, R6 ;  /* 0x000000060606722b */ /* 0x000fd00000000006 */
[----:B------:R-:W-:Y:S01]  /*29c0*/  DFMA R6, R4, R6, R4 ;  /* 0x000000060406722b */ /* 0x000fe20000000004 */
[----:B------:R-:W0:Y:S07]  /*29d0*/  F2F.F64.F32 R4, R3 ;  /* 0x0000000300047310 */ /* 0x000e2e0000201800 */
[----:B------:R-:W-:-:S08]  /*29e0*/  DFMA R8, -R76, R6, 1 ;  /* 0x3ff000004c08742b */ /* 0x000fd00000000106 */
[----:B------:R-:W-:Y:S01]  /*29f0*/  DFMA R8, R6, R8, R6 ;  /* 0x000000080608722b */ /* 0x000fe20000000006 */
[----:B0-----:R-:W-:-:S07]  /*2a00*/  FSETP.GEU.AND P1, PT, |R5|, 6.5827683646048100446e-37, PT ;  /* 0x036000000500780b */ /* 0x001fce0003f2e200 */
[----:B------:R-:W-:-:S08]  /*2a10*/  DMUL R94, R4, R8 ;  /* 0x00000008045e7228 */ /* 0x000fd00000000000 */
[----:B------:R-:W-:-:S08]  /*2a20*/  DFMA R6, -R76, R94, R4 ;  /* 0x0000005e4c06722b */ /* 0x000fd00000000104 */
[----:B------:R-:W-:-:S10]  /*2a30*/  DFMA R94, R8, R6, R94 ;  /* 0x00000006085e722b */ /* 0x000fd4000000005e */
[----:B------:R-:W-:-:S05]  /*2a40*/  FFMA R0, RZ, R77, R95 ;  /* 0x0000004dff007223 */ /* 0x000fca000000005f */
[----:B------:R-:W-:-:S13]  /*2a50*/  FSETP.GT.AND P0, PT, |R0|, 1.469367938527859385e-39, PT ;  /* 0x001000000000780b */ /* 0x000fda0003f04200 */
[----:B------:R-:W-:Y:S05]  /*2a60*/  @P0 BRA P1, `(.L_x_89) ;  /* 0x00000000001c0947 */ /* 0x000fea0000800000 */
[----:B------:R-:W-:Y:S01]  /*2a70*/  MOV R6, R76 ;  /* 0x0000004c00067202 */ /* 0x000fe20000000f00 */
[----:B------:R-:W-:Y:S01]  /*2a80*/  IMAD.MOV.U32 R7, RZ, RZ, R77 ;  /* 0x000000ffff077224 */ /* 0x000fe200078e004d */
[----:B------:R-:W-:Y:S02]  /*2a90*/  MOV R20, 0x2ac0 ;  /* 0x00002ac000147802 */ /* 0x000fe40000000f00 */
[----:B------:R-:W-:-:S07]  /*2aa0*/  MOV R21, 0x0 ;  /* 0x0000000000157802 */ /* 0x000fce0000000f00 */
[----:B-----5:R-:W-:Y:S05]  /*2ab0*/  CALL.REL.NOINC `($__internal_1_$__cuda_sm20_div_rn_f64_full) ;  /* 0x0000003000b07944 */ /* 0x020fea0003c00000 */
[----:B------:R-:W-:Y:S01]  /*2ac0*/  IMAD.MOV.U32 R94, RZ, RZ, R4 ;  /* 0x000000ffff5e7224 */ /* 0x000fe200078e0004 */
[----:B------:R-:W-:-:S07]  /*2ad0*/  MOV R95, R5 ;  /* 0x00000005005f7202 */ /* 0x000fce0000000f00 */
.L_x_89:
[----:B------:R-:W-:Y:S05]  /*2ae0*/  BSYNC.RECONVERGENT B6 ;  /* 0x0000000000067941 */ /* 0x000fea0003800200 */
.L_x_88:
[----:B------:R-:W-:-:S06]  /*2af0*/  DSETP.GT.AND P0, PT, R94, 1, PT ;  /* 0x3ff000005e00742a */ /* 0x000fcc0003f04000 */
[----:B------:R-:W-:-:S14]  /*2b00*/  DSETP.LT.OR P0, PT, R94, RZ, P0 ;  /* 0x000000ff5e00722a */ /* 0x000fdc0000701400 */
[----:B------:R-:W-:Y:S05]  /*2b10*/  @P0 BRA `(.L_x_87) ;  /* 0x0000000400200947 */ /* 0x000fea0003800000 */
[----:B------:R-:W0:Y:S01]  /*2b20*/  MUFU.RCP64H R5, R77 ;  /* 0x0000004d00057308 */ /* 0x000e220000001800 */
[----:B------:R-:W-:Y:S02]  /*2b30*/  IMAD.MOV.U32 R4, RZ, RZ, 0x1 ;  /* 0x00000001ff047424 */ /* 0x000fe400078e00ff */
[----:B------:R-:W-:Y:S01]  /*2b40*/  FMUL R8, R53, R44 ;  /* 0x0000002c35087220 */ /* 0x000fe20000400000 */
[-C--:B------:R-:W-:Y:S01]  /*2b50*/  FMUL R0, R55, R60.reuse ;  /* 0x0000003c37007220 */ /* 0x080fe20000400000 */
[----:B------:R-:W-:Y:S02]  /*2b60*/  BSSY.RECONVERGENT B6, `(.L_x_90) ;  /* 0x000001c000067945 */ /* 0x000fe40003800200 */
[C---:B------:R-:W-:Y:S01]  /*2b70*/  FFMA R39, R69.reuse, R60, -R8 ;  /* 0x0000003c45277223 */ /* 0x040fe20000000808 */
[-C--:B------:R-:W-:Y:S01]  /*2b80*/  FMUL R8, R69, R38.reuse ;  /* 0x0000002645087220 */ /* 0x080fe20000400000 */
[----:B------:R-:W-:Y:S02]  /*2b90*/  FFMA R38, R53, R38, -R0 ;  /* 0x0000002635267223 */ /* 0x000fe40000000800 */
[----:B------:R-:W-:Y:S01]  /*2ba0*/  FMUL R3, R39, R26 ;  /* 0x0000001a27037220 */ /* 0x000fe20000400000 */
[----:B------:R-:W-:-:S03]  /*2bb0*/  FFMA R44, R55, R44, -R8 ;  /* 0x0000002c372c7223 */ /* 0x000fc60000000808 */
[----:B------:R-:W-:Y:S01]  /*2bc0*/  FFMA R3, R38, R61, R3 ;  /* 0x0000003d26037223 */ /* 0x000fe20000000003 */
[----:B0-----:R-:W-:-:S03]  /*2bd0*/  DFMA R6, -R76, R4, 1 ;  /* 0x3ff000004c06742b */ /* 0x001fc60000000104 */
[----:B------:R-:W-:-:S05]  /*2be0*/  FFMA R3, R44, R37, R3 ;  /* 0x000000252c037223 */ /* 0x000fca0000000003 */
[----:B------:R-:W-:-:S08]  /*2bf0*/  DFMA R6, R6, R6, R6 ;  /* 0x000000060606722b */ /* 0x000fd00000000006 */
[----:B------:R-:W-:Y:S02]  /*2c00*/  DFMA R4, R4, R6, R4 ;  /* 0x000000060404722b */ /* 0x000fe40000000004 */
[----:B------:R-:W0:Y:S06]  /*2c10*/  F2F.F64.F32 R6, R3 ;  /* 0x0000000300067310 */ /* 0x000e2c0000201800 */
        /* <DEDUP_REMOVED lines=11> */
[----:B------:R-:W-:Y:S01]  /*2cd0*/  MOV R6, R76 ;  /* 0x0000004c00067202 */ /* 0x000fe20000000f00 */
[----:B------:R-:W-:Y:S01]  /*2ce0*/  IMAD.MOV.U32 R7, RZ, RZ, R77 ;  /* 0x000000ffff077224 */ /* 0x000fe200078e004d */
[----:B------:R-:W-:Y:S02]  /*2cf0*/  MOV R20, 0x2d20 ;  /* 0x00002d2000147802 */ /* 0x000fe40000000f00 */
[----:B------:R-:W-:-:S07]  /*2d00*/  MOV R21, 0x0 ;  /* 0x0000000000157802 */ /* 0x000fce0000000f00 */
[----:B-----5:R-:W-:Y:S05]  /*2d10*/  CALL.REL.NOINC `($__internal_1_$__cuda_sm20_div_rn_f64_full) ;  /* 0x0000003000187944 */ /* 0x020fea0003c00000 */
.L_x_91:
[----:B------:R-:W-:Y:S05]  /*2d20*/  BSYNC.RECONVERGENT B6 ;  /* 0x0000000000067941 */ /* 0x000fea0003800200 */
.L_x_90:
[----:B------:R-:W-:-:S08]  /*2d30*/  DADD R94, R4, R94 ;  /* 0x00000000045e7229 */ /* 0x000fd0000000005e */
[----:B------:R-:W-:-:S06]  /*2d40*/  DSETP.GT.AND P0, PT, R94, 1, PT ;  /* 0x3ff000005e00742a */ /* 0x000fcc0003f04000 */
[----:B------:R-:W-:-:S14]  /*2d50*/  DSETP.LT.OR P0, PT, R4, RZ, P0 ;  /* 0x000000ff0400722a */ /* 0x000fdc0000701400 */
[----:B------:R-:W-:Y:S05]  /*2d60*/  @P0 BRA `(.L_x_87) ;  /* 0x00000000008c0947 */ /* 0x000fea0003800000 */
[----:B------:R-:W0:Y:S01]  /*2d70*/  MUFU.RCP64H R5, R77 ;  /* 0x0000004d00057308 */ /* 0x000e220000001800 */
[----:B------:R-:W-:Y:S02]  /*2d80*/  IMAD.MOV.U32 R4, RZ, RZ, 0x1 ;  /* 0x00000001ff047424 */ /* 0x000fe400078e00ff */
[----:B------:R-:W-:Y:S01]  /*2d90*/  FMUL R46, R46, R39 ;  /* 0x000000272e2e7220 */ /* 0x000fe20000400000 */
[----:B------:R-:W-:Y:S03]  /*2da0*/  BSSY.RECONVERGENT B6, `(.L_x_92) ;  /* 0x0000017000067945 */ /* 0x000fe60003800200 */
[----:B------:R-:W-:Y:S01]  /*2db0*/  FFMA R46, R47, R38, R46 ;  /* 0x000000262f2e7223 */ /* 0x000fe2000000002e */
[----:B0-----:R-:W-:-:S08]  /*2dc0*/  DFMA R6, -R76, R4, 1 ;  /* 0x3ff000004c06742b */ /* 0x001fd00000000104 */
[----:B------:R-:W-:-:S08]  /*2dd0*/  DFMA R6, R6, R6, R6 ;  /* 0x000000060606722b */ /* 0x000fd00000000006 */
[----:B------:R-:W-:Y:S01]  /*2de0*/  DFMA R4, R4, R6, R4 ;  /* 0x000000060404722b */ /* 0x000fe20000000004 */
[----:B------:R-:W-:-:S07]  /*2df0*/  FFMA R6, R45, R44, R46 ;  /* 0x0000002c2d067223 */ /* 0x000fce000000002e */
[----:B------:R-:W-:Y:S01]  /*2e00*/  DFMA R8, -R76, R4, 1 ;  /* 0x3ff000004c08742b */ /* 0x000fe20000000104 */
[----:B------:R-:W0:Y:S07]  /*2e10*/  F2F.F64.F32 R6, R6 ;  /* 0x0000000600067310 */ /* 0x000e2e0000201800 */
[----:B------:R-:W-:-:S08]  /*2e20*/  DFMA R10, R4, R8, R4 ;  /* 0x00000008040a722b */ /* 0x000fd00000000004 */
[----:B0-----:R-:W-:Y:S01]  /*2e30*/  DMUL R4, R10, R6 ;  /* 0x000000060a047228 */ /* 0x001fe20000000000 */
[----:B------:R-:W-:-:S07]  /*2e40*/  FSETP.GEU.AND P1, PT, |R7|, 6.5827683646048100446e-37, PT ;  /* 0x036000000700780b */ /* 0x000fce0003f2e200 */
        /* <DEDUP_REMOVED lines=12> */
.L_x_93:
[----:B------:R-:W-:Y:S05]  /*2f10*/  BSYNC.RECONVERGENT B6 ;  /* 0x0000000000067941 */ /* 0x000fea0003800200 */
.L_x_92:
[----:B------:R-:W-:Y:S01]  /*2f20*/  DSETP.GEU.AND P1, PT, R4, RZ, PT ;  /* 0x000000ff0400722a */ /* 0x000fe20003f2e000 */
[----:B------:R-:W-:-:S13]  /*2f30*/  PLOP3.LUT P2, PT, PT, PT, PT, 0x8, 0x80 ;  /* 0x000000000080781c */ /* 0x000fda0003f4e170 */
[----:B------:R-:W0:Y:S02]  /*2f40*/  @P1 F2F.F64.F32 R6, R25 ;  /* 0x0000001900061310 */ /* 0x000e240000201800 */
[----:B0-----:R-:W-:-:S06]  /*2f50*/  @P1 DSETP.GEU.AND P0, PT, R4, R6, PT ;  /* 0x000000060400122a */ /* 0x001fcc0003f0e000 */
[----:B------:R-:W-:-:S04]  /*2f60*/  @P1 ISETP.EQ.OR P0, PT, R78, -0x1, !P0 ;  /* 0xffffffff4e00180c */ /* 0x000fc80004702670 */
[----:B------:R-:W-:Y:S02]  /*2f70*/  @P1 PLOP3.LUT P2, PT, P0, PT, PT, 0x80, 0x8 ;  /* 0x000000000008181c */ /* 0x000fe4000074f070 */
[----:B------:R-:W-:-:S11]  /*2f80*/  @P1 SEL R78, R71, R78, P0 ;  /* 0x0000004e474e1207 */ /* 0x000fd60000000000 */
[----:B------:R0:W1:Y:S02]  /*2f90*/  @P2 F2F.F32.F64 R25, R4 ;  /* 0x0000000400192310 */ /* 0x0000640000301000 */
.L_x_87:
[----:B------:R-:W-:Y:S05]  /*2fa0*/  BSYNC.RECONVERGENT B7 ;  /* 0x0000000000077941 */ /* 0x000fea0003800200 */
.L_x_86:
[----:B------:R-:W-:Y:S01]  /*2fb0*/  ISETP.NE.AND P1, PT, R54, RZ, PT ;  /* 0x000000ff3600720c */ /* 0x000fe20003f25270 */
[----:B------:R-:W-:Y:S01]  /*2fc0*/  VIADD R71, R71, 0x1 ;  /* 0x0000000147477836 */ /* 0x000fe20000000000 */
[----:B------:R-:W-:-:S04]  /*2fd0*/  IADD3 R92, P0, PT, R92, 0x40, RZ ;  /* 0x000000405c5c7810 */ /* 0x000fc80007f1e0ff */
[----:B------:R-:W-:-:S07]  /*2fe0*/  IADD3.X R93, PT, PT, RZ, R93, RZ, P0, !PT ;  /* 0x0000005dff5d7210 */ /* 0x000fce00007fe4ff */
[----:B------:R-:W-:Y:S05]  /*2ff0*/  @P1 BRA `(.L_x_94) ;  /* 0xfffffff400781947 */ /* 0x000fea000383ffff */
.L_x_85:
[----:B------:R-:W-:Y:S05]  /*3000*/  BSYNC.RECONVERGENT B8 ;  /* 0x0000000000087941 */ /* 0x000fea0003800200 */
.L_x_84:
[----:B------:R-:W-:Y:S02]  /*3010*/  ISETP.NE.AND P0, PT, R78, -0x1, PT ;  /* 0xffffffff4e00780c */ /* 0x000fe40003f05270 */
[----:B------:R-:W-:Y:S02]  /*3020*/  PRMT R0, RZ, 0x7610, R0 ;  /* 0x00007610ff007816 */ /* 0x000fe40000000000 */
[----:B------:R-:W-:Y:S02]  /*3030*/  PRMT R3, RZ, 0x7610, R3 ;  /* 0x00007610ff037816 */ /* 0x000fe40000000003 */
[----:B------:R-:W-:-:S07]  /*3040*/  PRMT R79, RZ, 0x7610, R79 ;  /* 0x00007610ff4f7816 */ /* 0x000fce000000004f */
[----:B------:R-:W-:Y:S05]  /*3050*/  @!P0 BRA `(.L_x_83) ;  /* 0x0000002400988947 */ /* 0x000fea0003800000 */
[----:B------:R-:W-:Y:S01]  /*3060*/  R2UR UR4, R102 ;  /* 0x00000000660472ca */ /* 0x000fe200000e0000 */
[----:B------:R-:W-:Y:S01]  /*3070*/  IMAD.WIDE R68, R78, 0x40, R28 ;  /* 0x000000404e447825 */ /* 0x000fe200078e021c */
[C---:B------:R-:W-:Y:S02]  /*3080*/  R2UR UR5, R103.reuse ;  /* 0x00000000670572ca */ /* 0x040fe400000e0000 */
[C---:B------:R-:W-:Y:S02]  /*3090*/  R2UR UR6, R102.reuse ;  /* 0x00000000660672ca */ /* 0x040fe400000e0000 */
[C---:B------:R-:W-:Y:S02]  /*30a0*/  R2UR UR7, R103.reuse ;  /* 0x00000000670772ca */ /* 0x040fe400000e0000 */
[----:B------:R-:W-:Y:S02]  /*30b0*/  R2UR UR8, R102 ;  /* 0x00000000660872ca */ /* 0x000fe400000e0000 */
[----:B------:R-:W-:-:S05]  /*30c0*/  R2UR UR9, R103 ;  /* 0x00000000670972ca */ /* 0x000fca00000e0000 */
[----:B------:R-:W2:Y:S01]  /*30d0*/  LDG.E R0, desc[UR4][R68.64+0x24] ;  /* 0x0000240444007981 */ /* 0x000ea2000c1e1900 */
[----:B------:R-:W-:Y:S01]  /*30e0*/  ISETP.GT.AND P0, PT, R78, 0x1, PT ;  /* 0x000000014e00780c */ /* 0x000fe20003f04270 */
[----:B------:R-:W-:Y:S01]  /*30f0*/  BSSY.RECONVERGENT B7, `(.L_x_95) ;  /* 0x000003d000077945 */ /* 0x000fe20003800200 */
[C---:B-1----:R-:W-:Y:S01]  /*3100*/  FFMA R27, R25.reuse, R61, R2 ;  /* 0x0000003d191b7223 */ /* 0x042fe20000000002 */
[----:B------:R1:W5:Y:S01]  /*3110*/  LDG.E R55, desc[UR6][R68.64+0x28] ;  /* 0x0000280644377981 */ /* 0x000362000c1e1900 */
[----:B------:R-:W-:-:S03]  /*3120*/  FFMA R2, R25, R26, R31 ;  /* 0x0000001a19027223 */ /* 0x000fc6000000001f */
[----:B------:R1:W5:Y:S01]  /*3130*/  LDG.E R54, desc[UR8][R68.64+0x2c] ;  /* 0x00002c0844367981 */ /* 0x000362000c1e1900 */
[----:B------:R-:W-:-:S03]  /*3140*/  FFMA R25, R25, R37, R36 ;  /* 0x0000002519197223 */ /* 0x000fc60000000024 */
[----:B------:R1:W5:Y:S01]  /*3150*/  LDG.E R53, desc[UR4][R68.64+0x30] ;  /* 0x0000300444357981 */ /* 0x000362000c1e1900 */
[C---:B--2---:R-:W-:Y:S02]  /*3160*/  PRMT R77, R0.reuse, 0x7770, RZ ;  /* 0x00007770004d7816 */ /* 0x044fe400000000ff */
[C---:B------:R-:W-:Y:S02]  /*3170*/  PRMT R76, R0.reuse, 0x7771, RZ ;  /* 0x00007771004c7816 */ /* 0x040fe400000000ff */
[C---:B------:R-:W-:Y:S02]  /*3180*/  PRMT R71, R0.reuse, 0x7772, RZ ;  /* 0x0000777200477816 */ /* 0x040fe400000000ff */
[----:B------:R-:W-:-:S04]  /*3190*/  PRMT R0, R0, 0x7773, RZ ;  /* 0x0000777300007816 */ /* 0x000fc800000000ff */
[----:B------:R-:W-:Y:S01]  /*31a0*/  PRMT R79, R0, 0x7610, R79 ;  /* 0x00007610004f7816 */ /* 0x000fe2000000004f */
[----:B-1----:R-:W-:Y:S06]  /*31b0*/  @P0 BRA `(.L_x_96) ;  /* 0x0000000000c00947 */ /* 0x002fec0003800000 */
[----:B------:R-:W-:Y:S01]  /*31c0*/  I2FP.F32.S32 R38, R30 ;  /* 0x0000001e00267245 */ /* 0x000fe20000201400 */
[----:B------:R-:W-:Y:S03]  /*31d0*/  BSSY.RECONVERGENT B6, `(.L_x_97) ;  /* 0x000000e000067945 */ /* 0x000fe60003800200 */
[----:B------:R-:W1:Y:S08]  /*31e0*/  MUFU.RCP R3, R38 ;  /* 0x0000002600037308 */ /* 0x000e700000001000 */
[----:B------:R-:W2:Y:S01]  /*31f0*/  FCHK P0, R27, R38 ;  /* 0x000000261b007302 */ /* 0x000ea20000000000 */
[----:B-1----:R-:W-:-:S04]  /*3200*/  FFMA R0, -R38, R3, 1 ;  /* 0x3f80000026007423 */ /* 0x002fc80000000103 */
[----:B------:R-:W-:-:S04]  /*3210*/  FFMA R0, R3, R0, R3 ;  /* 0x0000000003007223 */ /* 0x000fc80000000003 */
[----:B------:R-:W-:-:S04]  /*3220*/  FFMA R3, R27, R0, RZ ;  /* 0x000000001b037223 */ /* 0x000fc800000000ff */
[----:B0-----:R-:W-:-:S04]  /*3230*/  FFMA R4, -R38, R3, R27 ;  /* 0x0000000326047223 */ /* 0x001fc8000000011b */
[----:B------:R-:W-:Y:S01]  /*3240*/  FFMA R4, R0, R4, R3 ;  /* 0x0000000400047223 */ /* 0x000fe20000000003 */
[----:B--2---:R-:W-:Y:S06]  /*3250*/  @!P0 BRA `(.L_x_98) ;  /* 0x0000000000148947 */ /* 0x004fec0003800000 */
[----:B------:R-:W-:Y:S01]  /*3260*/  IMAD.MOV.U32 R4, RZ, RZ, R27 ;  /* 0x000000ffff047224 */ /* 0x000fe200078e001b */
[----:B------:R-:W-:Y:S01]  /*3270*/  MOV R5, R38 ;  /* 0x0000002600057202 */ /* 0x000fe20000000f00 */
[----:B------:R-:W-:Y:S01]  /*3280*/  IMAD.MOV.U32 R21, RZ, RZ, 0x0 ;  /* 0x00000000ff157424 */ /* 0x000fe200078e00ff */
[----:B------:R-:W-:-:S07]  /*3290*/  MOV R20, 0x32b0 ;  /* 0x000032b000147802 */ /* 0x000fce0000000f00 */
[----:B-----5:R-:W-:Y:S05]  /*32a0*/  CALL.REL.NOINC `($__internal_3_$__cuda_sm3x_div_rn_noftz_f32_slowpath) ;  /* 0x0000003000c07944 */ /* 0x020fea0003c00000 */
.L_x_98:
[----:B------:R-:W-:Y:S05]  /*32b0*/  BSYNC.RECONVERGENT B6 ;  /* 0x0000000000067941 */ /* 0x000fea0003800200 */
.L_x_97:
[----:B------:R-:W0:Y:S01]  /*32c0*/  MUFU.RCP R3, R38 ;  /* 0x0000002600037308 */ /* 0x000e220000001000 */
[-C--:B------:R-:W-:Y:S01]  /*32d0*/  LEA.HI R0, R24, R24.reuse, RZ, 0x1 ;  /* 0x0000001818007211 */ /* 0x080fe200078f08ff */
[----:B------:R-:W-:Y:S01]  /*32e0*/  BSSY.RECONVERGENT B6, `(.L_x_99) ;  /* 0x0000011000067945 */ /* 0x000fe20003800200 */
[----:B------:R-:W-:Y:S02]  /*32f0*/  I2FP.F32.S32 R39, R24 ;  /* 0x0000001800277245 */ /* 0x000fe40000201400 */
[----:B------:R-:W-:-:S03]  /*3300*/  SHF.R.S32.HI R0, RZ, 0x1, R0 ;  /* 0x00000001ff007819 */ /* 0x000fc60000011400 */
[----:B------:R-:W1:Y:S01]  /*3310*/  FCHK P0, R2, R38 ;  /* 0x0000002602007302 */ /* 0x000e620000000000 */
[----:B------:R-:W-:-:S05]  /*3320*/  I2FP.F32.S32 R36, R0 ;  /* 0x0000000000247245 */ /* 0x000fca0000201400 */
[----:B------:R-:W-:Y:S01]  /*3330*/  FFMA R31, R39, R4, R36 ;  /* 0x00000004271f7223 */ /* 0x000fe20000000024 */
[----:B0-----:R-:W-:-:S04]  /*3340*/  FFMA R6, -R38, R3, 1 ;  /* 0x3f80000026067423 */ /* 0x001fc80000000103 */
[----:B------:R-:W-:-:S04]  /*3350*/  FFMA R6, R3, R6, R3 ;  /* 0x0000000603067223 */ /* 0x000fc80000000003 */
[----:B------:R-:W-:-:S04]  /*3360*/  FFMA R3, R2, R6, RZ ;  /* 0x0000000602037223 */ /* 0x000fc800000000ff */
[----:B------:R-:W-:-:S04]  /*3370*/  FFMA R0, -R38, R3, R2 ;  /* 0x0000000326007223 */ /* 0x000fc80000000102 */
[----:B------:R-:W-:Y:S01]  /*3380*/  FFMA R4, R6, R0, R3 ;  /* 0x0000000006047223 */ /* 0x000fe20000000003 */
[----:B-1----:R-:W-:Y:S06]  /*3390*/  @!P0 BRA `(.L_x_100) ;  /* 0x0000000000148947 */ /* 0x002fec0003800000 */
[----:B------:R-:W-:Y:S01]  /*33a0*/  HFMA2 R21, -RZ, RZ, 0, 0 ;  /* 0x00000000ff157431 */ /* 0x000fe200000001ff */
[----:B------:R-:W-:Y:S01]  /*33b0*/  MOV R5, R38 ;  /* 0x0000002600057202 */ /* 0x000fe20000000f00 */
[----:B------:R-:W-:Y:S01]  /*33c0*/  IMAD.MOV.U32 R4, RZ, RZ, R2 ;  /* 0x000000ffff047224 */ /* 0x000fe200078e0002 */
[----:B------:R-:W-:-:S07]  /*33d0*/  MOV R20, 0x33f0 ;  /* 0x000033f000147802 */ /* 0x000fce0000000f00 */
[----:B-----5:R-:W-:Y:S05]  /*33e0*/  CALL.REL.NOINC `($__internal_3_$__cuda_sm3x_div_rn_noftz_f32_slowpath) ;  /* 0x0000003000707944 */ /* 0x020fea0003c00000 */
.L_x_100:
[----:B------:R-:W-:Y:S05]  /*33f0*/  BSYNC.RECONVERGENT B6 ;  /* 0x0000000000067941 */ /* 0x000fea0003800200 */
.L_x_99:
[----:B------:R-:W-:Y:S01]  /*3400*/  FFMA R36, R39, R4, R36 ;  /* 0x0000000427247223 */ /* 0x000fe20000000024 */
[----:B------:R-:W-:Y:S01]  /*3410*/  F2I.TRUNC.NTZ R31, R31 ;  /* 0x0000001f001f7305 */ /* 0x000fe2000020f100 */
[----:B------:R-:W-:Y:S02]  /*3420*/  R2UR UR4, R102 ;  /* 0x00000000660472ca */ /* 0x000fe400000e0000 */
[----:B------:R-:W-:-:S05]  /*3430*/  R2UR UR5, R103 ;  /* 0x00000000670572ca */ /* 0x000fca00000e0000 */
[----:B------:R-:W0:Y:S02]  /*3440*/  F2I.TRUNC.NTZ R36, R36 ;  /* 0x0000002400247305 */ /* 0x000e24000020f100 */
[----:B0-----:R-:W-:-:S04]  /*3450*/  IMAD R5, R31, R24, R36 ;  /* 0x000000181f057224 */ /* 0x001fc800078e0224 */
[----:B------:R-:W-:-:S06]  /*3460*/  IMAD.WIDE R4, R5, 0x4, R62 ;  /* 0x0000000405047825 */ /* 0x000fcc00078e023e */
[----:B------:R-:W2:Y:S02]  /*3470*/  LDG.E R4, desc[UR4][R4.64] ;  /* 0x0000000404047981 */ /* 0x000ea4000c1e1900 */
[C---:B--2---:R-:W-:Y:S02]  /*3480*/  PRMT R77, R4.reuse, 0x7770, RZ ;  /* 0x00007770044d7816 */ /* 0x044fe400000000ff */
[C---:B------:R-:W-:Y:S02]  /*3490*/  PRMT R76, R4.reuse, 0x7771, RZ ;  /* 0x00007771044c7816 */ /* 0x040fe400000000ff */
[C---:B------:R-:W-:Y:S02]  /*34a0*/  PRMT R71, R4.reuse, 0x7772, RZ ;  /* 0x0000777204477816 */ /* 0x040fe400000000ff */
[----:B------:R-:W-:-:S07]  /*34b0*/  PRMT R79, R4, 0x7773, RZ ;  /* 0x00007773044f7816 */ /* 0x000fce00000000ff */
.L_x_96:
[----:B------:R-:W-:Y:S05]  /*34c0*/  BSYNC.RECONVERGENT B7 ;  /* 0x0000000000077941 */ /* 0x000fea0003800200 */
.L_x_95:
[C---:B------:R-:W-:Y:S02]  /*34d0*/  R2UR UR6, R102.reuse ;  /* 0x00000000660672ca */ /* 0x040fe400000e0000 */
[C---:B------:R-:W-:Y:S02]  /*34e0*/  R2UR UR7, R103.reuse ;  /* 0x00000000670772ca */ /* 0x040fe400000e0000 */
[C---:B------:R-:W-:Y:S02]  /*34f0*/  R2UR UR4, R102.reuse ;  /* 0x00000000660472ca */ /* 0x040fe400000e0000 */
[C---:B------:R-:W-:Y:S02]  /*3500*/  R2UR UR5, R103.reuse ;  /* 0x00000000670572ca */ /* 0x040fe400000e0000 */
[----:B------:R-:W-:Y:S02]  /*3510*/  R2UR UR8, R102 ;  /* 0x00000000660872ca */ /* 0x000fe400000e0000 */
[----:B------:R-:W-:-:S05]  /*3520*/  R2UR UR9, R103 ;  /* 0x00000000670972ca */ /* 0x000fca00000e0000 */
[----:B------:R-:W2:Y:S04]  /*3530*/  LDG.E R47, desc[UR6][R68.64+0x38] ;  /* 0x00003806442f7981 */ /* 0x000ea8000c1e1900 */
[----:B------:R-:W3:Y:S04]  /*3540*/  LDG.E R52, desc[UR4][R68.64+0x34] ;  /* 0x0000340444347981 */ /* 0x000ee8000c1e1900 */
[----:B------:R-:W4:Y:S01]  /*3550*/  LDG.E R46, desc[UR8][R68.64+0x3c] ;  /* 0x00003c08442e7981 */ /* 0x000f22000c1e1900 */
[----:B------:R-:W-:Y:S01]  /*3560*/  BSSY.RECONVERGENT B6, `(.L_x_101) ;  /* 0x000001a000067945 */ /* 0x000fe20003800200 */
[C---:B--2---:R-:W-:Y:S01]  /*3570*/  FMUL R3, R47.reuse, R26 ;  /* 0x0000001a2f037220 */ /* 0x044fe20000400000 */
[----:B------:R-:W-:-:S03]  /*3580*/  FADD R39, R47, R47 ;  /* 0x0000002f2f277221 */ /* 0x000fc60000000000 */
[C---:B---3--:R-:W-:Y:S01]  /*3590*/  FFMA R3, R52.reuse, R61, R3 ;  /* 0x0000003d34037223 */ /* 0x048fe20000000003 */
[----:B------:R-:W-:-:S03]  /*35a0*/  FADD R0, R52, R52 ;  /* 0x0000003434007221 */ /* 0x000fc60000000000 */
[C---:B----4-:R-:W-:Y:S01]  /*35b0*/  FFMA R3, R46.reuse, R37, R3 ;  /* 0x000000252e037223 */ /* 0x050fe20000000003 */
[----:B------:R-:W-:-:S03]  /*35c0*/  FADD R38, R46, R46 ;  /* 0x0000002e2e267221 */ /* 0x000fc60000000000 */
[-C--:B------:R-:W-:Y:S01]  /*35d0*/  FFMA R39, -R39, R3.reuse, R26 ;  /* 0x0000000327277223 */ /* 0x080fe2000000011a */
[-C--:B------:R-:W-:Y:S01]  /*35e0*/  FFMA R45, -R0, R3.reuse, R61 ;  /* 0x00000003002d7223 */ /* 0x080fe2000000013d */
[----:B------:R-:W-:Y:S02]  /*35f0*/  FFMA R38, -R38, R3, R37 ;  /* 0x0000000326267223 */ /* 0x000fe40000000125 */
[----:B------:R-:W-:-:S04]  /*3600*/  FMUL R0, R39, R39 ;  /* 0x0000002727007220 */ /* 0x000fc80000400000 */
[----:B------:R-:W-:-:S04]  /*3610*/  FFMA R3, R45, R45, R0 ;  /* 0x0000002d2d037223 */ /* 0x000fc80000000000 */
[----:B0-----:R-:W-:-:S04]  /*3620*/  FFMA R4, R38, R38, R3 ;  /* 0x0000002626047223 */ /* 0x001fc80000000003 */
[----:B------:R-:W-:Y:S01]  /*3630*/  VIADD R0, R4, 0xf3000000 ;  /* 0xf300000004007836 */ /* 0x000fe20000000000 */
[----:B------:R0:W1:Y:S04]  /*3640*/  MUFU.RSQ R5, R4 ;  /* 0x0000000400057308 */ /* 0x0000680000001400 */
[----:B------:R-:W-:-:S13]  /*3650*/  ISETP.GT.U32.AND P0, PT, R0, 0x727fffff, PT ;  /* 0x727fffff0000780c */ /* 0x000fda0003f04070 */
[----:B01----:R-:W-:Y:S05]  /*3660*/  @!P0 BRA `(.L_x_102) ;  /* 0x0000000000148947 */ /* 0x003fea0003800000 */
[----:B------:R-:W-:Y:S02]  /*3670*/  MOV R20, 0x36a0 ;  /* 0x000036a000147802 */ /* 0x000fe40000000f00 */
[----:B------:R-:W-:-:S07]  /*3680*/  MOV R21, 0x0 ;  /* 0x0000000000157802 */ /* 0x000fce0000000f00 */
[----:B-----5:R-:W-:Y:S05]  /*3690*/  CALL.REL.NOINC `($__internal_2_$__cuda_sm20_sqrt_rn_f32_slowpath) ;  /* 0x0000002c00587944 */ /* 0x020fea0003c00000 */
[----:B------:R-:W-:Y:S01]  /*36a0*/  IMAD.MOV.U32 R44, RZ, RZ, R4 ;  /* 0x000000ffff2c7224 */ /* 0x000fe200078e0004 */
[----:B------:R-:W-:Y:S06]  /*36b0*/  BRA `(.L_x_103) ;  /* 0x0000000000107947 */ /* 0x000fec0003800000 */
.L_x_102:
[----:B------:R-:W-:Y:S01]  /*36c0*/  FMUL.FTZ R3, R4, R5 ;  /* 0x0000000504037220 */ /* 0x000fe20000410000 */
[----:B------:R-:W-:-:S03]  /*36d0*/  FMUL.FTZ R44, R5, 0.5 ;  /* 0x3f000000052c7820 */ /* 0x000fc60000410000 */
[----:B------:R-:W-:-:S04]  /*36e0*/  FFMA R4, -R3, R3, R4 ;  /* 0x0000000303047223 */ /* 0x000fc80000000104 */
[----:B------:R-:W-:-:S07]  /*36f0*/  FFMA R44, R4, R44, R3 ;  /* 0x0000002c042c7223 */ /* 0x000fce0000000003 */
.L_x_103:
[----:B------:R-:W-:Y:S05]  /*3700*/  BSYNC.RECONVERGENT B6 ;  /* 0x0000000000067941 */ /* 0x000fea0003800200 */
.L_x_101:
        /* <DEDUP_REMOVED lines=9> */
[----:B------:R-:W-:Y:S01]  /*37a0*/  HFMA2 R21, -RZ, RZ, 0, 0 ;  /* 0x00000000ff157431 */ /* 0x000fe200000001ff */
[----:B------:R-:W-:Y:S01]  /*37b0*/  MOV R4, R45 ;  /* 0x0000002d00047202 */ /* 0x000fe20000000f00 */
[----:B------:R-:W-:Y:S01]  /*37c0*/  IMAD.MOV.U32 R5, RZ, RZ, R44 ;  /* 0x000000ffff057224 */ /* 0x000fe200078e002c */
[----:B------:R-:W-:-:S07]  /*37d0*/  MOV R20, 0x37f0 ;  /* 0x000037f000147802 */ /* 0x000fce0000000f00 */
[----:B-----5:R-:W-:Y:S05]  /*37e0*/  CALL.REL.NOINC `($__internal_3_$__cuda_sm3x_div_rn_noftz_f32_slowpath) ;  /* 0x0000002c00707944 */ /* 0x020fea0003c00000 */
[----:B------:R-:W-:-:S07]  /*37f0*/  IMAD.MOV.U32 R31, RZ, RZ, R4 ;  /* 0x000000ffff1f7224 */ /* 0x000fce00078e0004 */
.L_x_105:
[----:B------:R-:W-:Y:S05]  /*3800*/  BSYNC.RECONVERGENT B6 ;  /* 0x0000000000067941 */ /* 0x000fea0003800200 */
.L_x_104:
        /* <DEDUP_REMOVED lines=15> */
.L_x_107:
[----:B------:R-:W-:Y:S05]  /*3900*/  BSYNC.RECONVERGENT B6 ;  /* 0x0000000000067941 */ /* 0x000fea0003800200 */
.L_x_106:
        /* <DEDUP_REMOVED lines=15> */
.L_x_109:
[----:B------:R-:W-:Y:S05]  /*3a00*/  BSYNC.RECONVERGENT B6 ;  /* 0x0000000000067941 */ /* 0x000fea0003800200 */
.L_x_108:
[----:B------:R-:W2:Y:S04]  /*3a10*/  LDL R60, [R1+0x138] ;  /* 0x00013800013c7983 */ /* 0x000ea80000100800 */
[----:B------:R-:W3:Y:S04]  /*3a20*/  LDL R0, [R1+0x13c] ;  /* 0x00013c0001007983 */ /* 0x000ee80000100800 */
[----:B------:R-:W4:Y:S01]  /*3a30*/  LDL R4, [R1+0x110] ;  /* 0x0001100001047983 */ /* 0x000f220000100800 */
[----:B------:R-:W-:-:S04]  /*3a40*/  FMUL R3, R47, R36 ;  /* 0x000000242f037220 */ /* 0x000fc80000400000 */
[----:B------:R-:W-:Y:S01]  /*3a50*/  FFMA R3, R52, R31, R3 ;  /* 0x0000001f34037223 */ /* 0x000fe20000000003 */
[----:B-----5:R-:W-:Y:S03]  /*3a60*/  STL.128 [R1+0x10], R16 ;  /* 0x0000101001007387 */ /* 0x020fe60000100c00 */
[----:B------:R-:W-:Y:S01]  /*3a70*/  FFMA R3, R46, R10, R3 ;  /* 0x0000000a2e037223 */ /* 0x000fe20000000003 */
[----:B------:R-:W-:Y:S04]  /*3a80*/  STL.64 [R1+0x20], R22 ;  /* 0x0000201601007387 */ /* 0x000fe80000100a00 */
[----:B------:R-:W-:Y:S01]  /*3a90*/  FSETP.GEU.AND P0, PT, R3, RZ, PT ;  /* 0x000000ff0300720b */ /* 0x000fe20003f0e000 */
[----:B------:R-:W-:Y:S01]  /*3aa0*/  IMAD.MOV.U32 R8, RZ, RZ, R31 ;  /* 0x000000ffff087224 */ /* 0x000fe200078e001f */
[----:B------:R-:W-:Y:S01]  /*3ab0*/  MOV R9, R36 ;  /* 0x0000002400097202 */ /* 0x000fe20000000f00 */
[----:B------:R-:W-:Y:S01]  /*3ac0*/  IMAD.MOV.U32 R12, RZ, RZ, R62 ;  /* 0x000000ffff0c7224 */ /* 0x000fe200078e003e */
[----:B------:R-:W-:Y:S01]  /*3ad0*/  MOV R13, R63 ;  /* 0x0000003f000d7202 */ /* 0x000fe20000000f00 */
[----:B------:R-:W-:Y:S01]  /*3ae0*/  IMAD.MOV.U32 R7, RZ, RZ, R30 ;  /* 0x000000ffff077224 */ /* 0x000fe200078e001e */
[----:B------:R-:W-:Y:S01]  /*3af0*/  MOV R11, R24 ;  /* 0x00000018000b7202 */ /* 0x000fe20000000f00 */
[----:B------:R-:W-:Y:S01]  /*3b00*/  IMAD.MOV.U32 R14, RZ, RZ, R28 ;  /* 0x000000ffff0e7224 */ /* 0x000fe200078e001c */
[----:B------:R-:W-:Y:S01]  /*3b10*/  MOV R15, R29 ;  /* 0x0000001d000f7202 */ /* 0x000fe20000000f00 */
[----:B------:R-:W-:Y:S01]  /*3b20*/  IMAD.MOV.U32 R21, RZ, RZ, 0x0 ;  /* 0x00000000ff157424 */ /* 0x000fe200078e00ff */
[----:B------:R-:W-:-:S03]  /*3b30*/  MOV R20, 0x3bf0 ;  /* 0x00003bf000147802 */ /* 0x000fc60000000f00 */
[C-C-:B------:R-:W-:Y:S01]  /*3b40*/  @!P0 FFMA R5, R47.reuse, -9.9999999747524270788e-07, R2.reuse ;  /* 0xb58637bd2f058823 */ /* 0x140fe20000000002 */
[C-C-:B------:R-:W-:Y:S01]  /*3b50*/  @!P0 FFMA R6, R46.reuse, -9.9999999747524270788e-07, R25.reuse ;  /* 0xb58637bd2e068823 */ /* 0x140fe20000000019 */
[----:B------:R-:W-:Y:S01]  /*3b60*/  @P0 FFMA R5, R47, 9.9999999747524270788e-07, R2 ;  /* 0x358637bd2f050823 */ /* 0x000fe20000000002 */
[----:B------:R-:W-:Y:S01]  /*3b70*/  @P0 FFMA R6, R46, 9.9999999747524270788e-07, R25 ;  /* 0x358637bd2e060823 */ /* 0x000fe20000000019 */
[----:B--2---:R-:W-:Y:S01]  /*3b80*/  IADD3 R60, PT, PT, R60, 0x1, RZ ;  /* 0x000000013c3c7810 */ /* 0x004fe20007ffe0ff */
[----:B---3--:R-:W-:Y:S04]  /*3b90*/  STL [R1+0x2c], R0 ;  /* 0x00002c0001007387 */ /* 0x008fe80000100800 */
[----:B------:R-:W-:Y:S04]  /*3ba0*/  STL [R1+0x28], R60 ;  /* 0x0000283c01007387 */ /* 0x000fe80000100800 */
[----:B----4-:R0:W-:Y:S02]  /*3bb0*/  STL [R1], R4 ;  /* 0x0000000401007387 */ /* 0x0101e40000100800 */
[C-C-:B0-----:R-:W-:Y:S01]  /*3bc0*/  @!P0 FFMA R4, R52.reuse, -9.9999999747524270788e-07, R27.reuse ;  /* 0xb58637bd34048823 */ /* 0x141fe2000000001b */
[----:B------:R-:W-:-:S07]  /*3bd0*/  @P0 FFMA R4, R52, 9.9999999747524270788e-07, R27 ;  /* 0x358637bd34040823 */ /* 0x000fce000000001b */
[----:B------:R-:W-:Y:S05]  /*3be0*/  CALL.REL.NOINC `($_Z19kernel_render_frame6float3S_iidP6uchar4S1_iiP8trianglei5Lighti$_Z3ray6float3S_P6uchar4iiP8trianglei5Lightii) ;  /* 0xffffffe000fc7944 */ /* 0x000fea0003c3ffff */
[----:B------:R-:W-:Y:S01]  /*3bf0*/  FMUL R0, R26, R26 ;  /* 0x0000001a1a007220 */ /* 0x000fe20000400000 */
[----:B------:R-:W-:Y:S01]  /*3c00*/  BSSY.RECONVERGENT B6, `(.L_x_110) ;  /* 0x0000014000067945 */ /* 0x000fe20003800200 */
[C---:B------:R-:W-:Y:S02]  /*3c10*/  PRMT R39, R4.reuse, 0x7772, RZ ;  /* 0x0000777204277816 */ /* 0x040fe400000000ff */
[----:B------:R-:W-:Y:S01]  /*3c20*/  FFMA R0, R61, R61, R0 ;  /* 0x0000003d3d007223 */ /* 0x000fe20000000000 */
[C---:B------:R-:W-:Y:S02]  /*3c30*/  PRMT R45, R4.reuse, 0x7770, RZ ;  /* 0x00007770042d7816 */ /* 0x040fe400000000ff */
[----:B------:R-:W-:Y:S01]  /*3c40*/  PRMT R44, R4, 0x7771, RZ ;  /* 0x00007771042c7816 */ /* 0x000fe200000000ff */
[----:B------:R-:W-:-:S04]  /*3c50*/  FFMA R0, R37, R37, R0 ;  /* 0x0000002525007223 */ /* 0x000fc80000000000 */
[----:B------:R0:W1:Y:S01]  /*3c60*/  MUFU.RSQ R5, R0 ;  /* 0x0000000000057308 */ /* 0x0000620000001400 */
[----:B------:R-:W-:-:S04]  /*3c70*/  IADD3 R3, PT, PT, R0, -0xd000000, RZ ;  /* 0xf300000000037810 */ /* 0x000fc80007ffe0ff */
[----:B------:R-:W-:-:S13]  /*3c80*/  ISETP.GT.U32.AND P0, PT, R3, 0x727fffff, PT ;  /* 0x727fffff0300780c */ /* 0x000fda0003f04070 */
[----:B01----:R-:W-:Y:S05]  /*3c90*/  @!P0 BRA `(.L_x_111) ;  /* 0x0000000000188947 */ /* 0x003fea0003800000 */
[----:B------:R-:W-:Y:S02]  /*3ca0*/  HFMA2 R21, -RZ, RZ, 0, 0 ;  /* 0x00000000ff157431 */ /* 0x000fe400000001ff */
[----:B------:R-:W-:Y:S01]  /*3cb0*/  IMAD.MOV.U32 R4, RZ, RZ, R0 ;  /* 0x000000ffff047224 */ /* 0x000fe200078e0000 */
[----:B------:R-:W-:-:S07]  /*3cc0*/  MOV R20, 0x3ce0 ;  /* 0x00003ce000147802 */ /* 0x000fce0000000f00 */
[----:B------:R-:W-:Y:S05]  /*3cd0*/  CALL.REL.NOINC `($__internal_2_$__cuda_sm20_sqrt_rn_f32_slowpath) ;  /* 0x0000002400c87944 */ /* 0x000fea0003c00000 */
[----:B------:R-:W-:Y:S01]  /*3ce0*/  IMAD.MOV.U32 R38, RZ, RZ, R4 ;  /* 0x000000ffff267224 */ /* 0x000fe200078e0004 */
[----:B------:R-:W-:Y:S06]  /*3cf0*/  BRA `(.L_x_112) ;  /* 0x0000000000107947 */ /* 0x000fec0003800000 */
.L_x_111:
[----:B------:R-:W-:Y:S01]  /*3d00*/  FMUL.FTZ R3, R0, R5 ;  /* 0x0000000500037220 */ /* 0x000fe20000410000 */
[----:B------:R-:W-:-:S03]  /*3d10*/  FMUL.FTZ R38, R5, 0.5 ;  /* 0x3f00000005267820 */ /* 0x000fc60000410000 */
[----:B------:R-:W-:-:S04]  /*3d20*/  FFMA R0, -R3, R3, R0 ;  /* 0x0000000303007223 */ /* 0x000fc80000000100 */
[----:B------:R-:W-:-:S07]  /*3d30*/  FFMA R38, R0, R38, R3 ;  /* 0x0000002600267223 */ /* 0x000fce0000000003 */
.L_x_112:
[----:B------:R-:W-:Y:S05]  /*3d40*/  BSYNC.RECONVERGENT B6 ;  /* 0x0000000000067941 */ /* 0x000fea0003800200 */
.L_x_110:
        /* <DEDUP_REMOVED lines=13> */
[----:B------:R-:W-:Y:S05]  /*3e20*/  CALL.REL.NOINC `($__internal_3_$__cuda_sm3x_div_rn_noftz_f32_slowpath) ;  /* 0x0000002400e07944 */ /* 0x000fea0003c00000 */
[----:B------:R-:W-:-:S07]  /*3e30*/  IMAD.MOV.U32 R31, RZ, RZ, R4 ;  /* 0x000000ffff1f7224 */ /* 0x000fce00078e0004 */
.L_x_114:
[----:B------:R-:W-:Y:S05]  /*3e40*/  BSYNC.RECONVERGENT B6 ;  /* 0x0000000000067941 */ /* 0x000fea0003800200 */
.L_x_113:
        /* <DEDUP_REMOVED lines=15> */
.L_x_116:
[----:B------:R-:W-:Y:S05]  /*3f40*/  BSYNC.RECONVERGENT B6 ;  /* 0x0000000000067941 */ /* 0x000fea0003800200 */
.L_x_115:
        /* <DEDUP_REMOVED lines=15> */
.L_x_118:
[----:B------:R-:W-:Y:S05]  /*4040*/  BSYNC.RECONVERGENT B6 ;  /* 0x0000000000067941 */ /* 0x000fea0003800200 */
.L_x_117:
[----:B------:R-:W2:Y:S04]  /*4050*/  LDL R0, [R1+0x13c] ;  /* 0x00013c0001007983 */ /* 0x000ea80000100800 */
[----:B------:R-:W3:Y:S01]  /*4060*/  LDL R4, [R1+0x110] ;  /* 0x0001100001047983 */ /* 0x000ee20000100800 */
[----:B------:R-:W-:Y:S01]  /*4070*/  FMUL R3, R47, R36 ;  /* 0x000000242f037220 */ /* 0x000fe20000400000 */
[----:B------:R-:W-:Y:S01]  /*4080*/  HFMA2 R21, -RZ, RZ, 0, 0 ;  /* 0x00000000ff157431 */ /* 0x000fe200000001ff */
[----:B------:R-:W-:Y:S01]  /*4090*/  MOV R12, R62 ;  /* 0x0000003e000c7202 */ /* 0x000fe20000000f00 */
[----:B------:R-:W-:Y:S01]  /*40a0*/  STL [R1+0x28], R60 ;  /* 0x0000283c01007387 */ /* 0x000fe20000100800 */
[-C--:B------:R-:W-:Y:S01]  /*40b0*/  FFMA R3, R52, R31.reuse, R3 ;  /* 0x0000001f34037223 */ /* 0x080fe20000000003 */
[----:B------:R-:W-:Y:S01]  /*40c0*/  IMAD.MOV.U32 R13, RZ, RZ, R63 ;  /* 0x000000ffff0d7224 */ /* 0x000fe200078e003f */
[----:B------:R-:W-:Y:S01]  /*40d0*/  MOV R7, R30 ;  /* 0x0000001e00077202 */ /* 0x000fe20000000f00 */
[----:B------:R-:W-:Y:S01]  /*40e0*/  STL.128 [R1+0x10], R16 ;  /* 0x0000101001007387 */ /* 0x000fe20000100c00 */
[----:B------:R-:W-:Y:S01]  /*40f0*/  FFMA R3, R46, R10, R3 ;  /* 0x0000000a2e037223 */ /* 0x000fe20000000003 */
[----:B------:R-:W-:Y:S01]  /*4100*/  IMAD.MOV.U32 R11, RZ, RZ, R24 ;  /* 0x000000ffff0b7224 */ /* 0x000fe200078e0018 */
[----:B------:R-:W-:Y:S01]  /*4110*/  MOV R8, R31 ;  /* 0x0000001f00087202 */ /* 0x000fe20000000f00 */
[----:B------:R-:W-:Y:S01]  /*4120*/  STL.64 [R1+0x20], R22 ;  /* 0x0000201601007387 */ /* 0x000fe20000100a00 */
[----:B------:R-:W-:Y:S01]  /*4130*/  IMAD.MOV.U32 R9, RZ, RZ, R36 ;  /* 0x000000ffff097224 */ /* 0x000fe200078e0024 */
[----:B------:R-:W-:Y:S01]  /*4140*/  FSETP.GEU.AND P0, PT, R3, RZ, PT ;  /* 0x000000ff0300720b */ /* 0x000fe20003f0e000 */
[----:B------:R-:W-:Y:S01]  /*4150*/  IMAD.MOV.U32 R15, RZ, RZ, R29 ;  /* 0x000000ffff0f7224 */ /* 0x000fe200078e001d */
[----:B------:R-:W-:-:S02]  /*4160*/  MOV R14, R28 ;  /* 0x0000001c000e7202 */ /* 0x000fc40000000f00 */
[----:B------:R-:W-:-:S09]  /*4170*/  MOV R20, 0x4230 ;  /* 0x0000423000147802 */ /* 0x000fd20000000f00 */
[C-C-:B------:R-:W-:Y:S01]  /*4180*/  @!P0 FFMA R5, R47.reuse, -9.9999999747524270788e-07, R2.reuse ;  /* 0xb58637bd2f058823 */ /* 0x140fe20000000002 */
[C-C-:B------:R-:W-:Y:S01]  /*4190*/  @!P0 FFMA R6, R46.reuse, -9.9999999747524270788e-07, R25.reuse ;  /* 0xb58637bd2e068823 */ /* 0x140fe20000000019 */
[----:B------:R-:W-:Y:S01]  /*41a0*/  @P0 FFMA R5, R47, 9.9999999747524270788e-07, R2 ;  /* 0x358637bd2f050823 */ /* 0x000fe20000000002 */
[----:B------:R-:W-:Y:S01]  /*41b0*/  @P0 FFMA R6, R46, 9.9999999747524270788e-07, R25 ;  /* 0x358637bd2e060823 */ /* 0x000fe20000000019 */
[----:B--2---:R-:W-:Y:S01]  /*41c0*/  STL [R1+0x2c], R0 ;  /* 0x00002c0001007387 */ /* 0x004fe20000100800 */
[----:B---3--:R-:W-:-:S03]  /*41d0*/  ISETP.GE.AND P1, PT, R4, 0x1, PT ;  /* 0x000000010400780c */ /* 0x008fc60003f26270 */
[----:B------:R0:W-:Y:S01]  /*41e0*/  STL [R1], R4 ;  /* 0x0000000401007387 */ /* 0x0001e20000100800 */
[----:B------:R-:W-:Y:S01]  /*41f0*/  P2R R26, PR, RZ, 0x2 ;  /* 0x00000002ff1a7803 */ /* 0x000fe20000000000 */
[C-C-:B0-----:R-:W-:Y:S01]  /*4200*/  @!P0 FFMA R4, R52.reuse, -9.9999999747524270788e-07, R27.reuse ;  /* 0xb58637bd34048823 */ /* 0x141fe2000000001b */
[----:B------:R-:W-:-:S07]  /*4210*/  @P0 FFMA R4, R52, 9.9999999747524270788e-07, R27 ;  /* 0x358637bd34040823 */ /* 0x000fce000000001b */
[----:B------:R-:W-:Y:S05]  /*4220*/  CALL.REL.NOINC `($_Z19kernel_render_frame6float3S_iidP6uchar4S1_iiP8trianglei5Lighti$_Z3ray6float3S_P6uchar4iiP8trianglei5Lightii) ;  /* 0xffffffdc006c7944 */ /* 0x000fea0003c3ffff */
[----:B------:R-:W-:Y:S01]  /*4230*/  FADD R30, R17, -R2 ;  /* 0x80000002111e7221 */ /* 0x000fe20000000000 */
[----:B------:R-:W-:Y:S01]  /*4240*/  FADD R36, R16, -R27 ;  /* 0x8000001b10247221 */ /* 0x000fe20000000000 */
[----:B------:R-:W-:Y:S01]  /*4250*/  FADD R27, R18, -R25 ;  /* 0x80000019121b7221 */ /* 0x000fe20000000000 */
[----:B------:R-:W-:Y:S01]  /*4260*/  BSSY.RECONVERGENT B6, `(.L_x_119) ;  /* 0x0000015000067945 */ /* 0x000fe20003800200 */
[----:B------:R-:W-:Y:S01]  /*4270*/  FMUL R3, R30, R30 ;  /* 0x0000001e1e037220 */ /* 0x000fe20000400000 */
[C---:B------:R-:W-:Y:S02]  /*4280*/  PRMT R25, R4.reuse, 0x7770, RZ ;  /* 0x0000777004197816 */ /* 0x040fe400000000ff */
[----:B------:R-:W-:Y:S01]  /*4290*/  PRMT R24, R4, 0x7771, RZ ;  /* 0x0000777104187816 */ /* 0x000fe200000000ff */
[----:B------:R-:W-:-:S04]  /*42a0*/  FFMA R0, R36, R36, R3 ;  /* 0x0000002424007223 */ /* 0x000fc80000000003 */
[----:B------:R-:W-:-:S04]  /*42b0*/  FFMA R0, R27, R27, R0 ;  /* 0x0000001b1b007223 */ /* 0x000fc80000000000 */
[----:B------:R-:W-:Y:S01]  /*42c0*/  VIADD R2, R0, 0xf3000000 ;  /* 0xf300000000027836 */ /* 0x000fe20000000000 */
[----:B------:R0:W1:Y:S04]  /*42d0*/  MUFU.RSQ R3, R0 ;  /* 0x0000000000037308 */ /* 0x0000680000001400 */
[----:B------:R-:W-:Y:S02]  /*42e0*/  ISETP.GT.U32.AND P0, PT, R2, 0x727fffff, PT ;  /* 0x727fffff0200780c */ /* 0x000fe40003f04070 */
[----:B------:R-:W-:-:S11]  /*42f0*/  PRMT R2, R4, 0x7772, RZ ;  /* 0x0000777204027816 */ /* 0x000fd600000000ff */
[----:B01----:R-:W-:Y:S05]  /*4300*/  @!P0 BRA `(.L_x_120) ;  /* 0x0000000000188947 */ /* 0x003fea0003800000 */
[----:B------:R-:W-:Y:S01]  /*4310*/  MOV R4, R0 ;  /* 0x0000000000047202 */ /* 0x000fe20000000f00 */
[----:B------:R-:W-:Y:S01]  /*4320*/  IMAD.MOV.U32 R21, RZ, RZ, 0x0 ;  /* 0x00000000ff157424 */ /* 0x000fe200078e00ff */
[----:B------:R-:W-:-:S07]  /*4330*/  MOV R20, 0x4350 ;  /* 0x0000435000147802 */ /* 0x000fce0000000f00 */
[----:B------:R-:W-:Y:S05]  /*4340*/  CALL.REL.NOINC `($__internal_2_$__cuda_sm20_sqrt_rn_f32_slowpath) ;  /* 0x00000020002c7944 */ /* 0x000fea0003c00000 */
[----:B------:R-:W-:Y:S01]  /*4350*/  MOV R31, R4 ;  /* 0x00000004001f7202 */ /* 0x000fe20000000f00 */
[----:B------:R-:W-:Y:S06]  /*4360*/  BRA `(.L_x_121) ;  /* 0x0000000000107947 */ /* 0x000fec0003800000 */
.L_x_120:
[----:B------:R-:W-:Y:S01]  /*4370*/  FMUL.FTZ R31, R0, R3 ;  /* 0x00000003001f7220 */ /* 0x000fe20000410000 */
[----:B------:R-:W-:-:S03]  /*4380*/  FMUL.FTZ R3, R3, 0.5 ;  /* 0x3f00000003037820 */ /* 0x000fc60000410000 */
[----:B------:R-:W-:-:S04]  /*4390*/  FFMA R0, -R31, R31, R0 ;  /* 0x0000001f1f007223 */ /* 0x000fc80000000100 */
[----:B------:R-:W-:-:S07]  /*43a0*/  FFMA R31, R0, R3, R31 ;  /* 0x00000003001f7223 */ /* 0x000fce000000001f */
.L_x_121:
[----:B------:R-:W-:Y:S05]  /*43b0*/  BSYNC.RECONVERGENT B6 ;  /* 0x0000000000067941 */ /* 0x000fea0003800200 */
.L_x_119:
        /* <DEDUP_REMOVED lines=14> */
[----:B------:R-:W-:-:S07]  /*44a0*/  MOV R69, R4 ;  /* 0x0000000400457202 */ /* 0x000fce0000000f00 */
.L_x_123:
[----:B------:R-:W-:Y:S05]  /*44b0*/  BSYNC.RECONVERGENT B6 ;  /* 0x0000000000067941 */ /* 0x000fea0003800200 */
.L_x_122:
        /* <DEDUP_REMOVED lines=15> */
.L_x_125:
[----:B------:R-:W-:Y:S05]  /*45b0*/  BSYNC.RECONVERGENT B6 ;  /* 0x0000000000067941 */ /* 0x000fea0003800200 */
.L_x_124:
        /* <DEDUP_REMOVED lines=15> */
.L_x_127:
[----:B------:R-:W-:Y:S05]  /*46b0*/  BSYNC.RECONVERGENT B6 ;  /* 0x0000000000067941 */ /* 0x000fea0003800200 */
.L_x_126:
[----:B------:R-:W-:Y:S01]  /*46c0*/  ISETP.NE.AND P0, PT, R26, RZ, PT ;  /* 0x000000ff1a00720c */ /* 0x000fe20003f05270 */
[----:B------:R-:W-:Y:S01]  /*46d0*/  BSSY.RECONVERGENT B8, `(.L_x_128) ;  /* 0x00000b2000087945 */ /* 0x000fe20003800200 */
[----:B------:R-:W-:-:S11]  /*46e0*/  IMAD.MOV.U32 R63, RZ, RZ, -0x1 ;  /* 0xffffffffff3f7424 */ /* 0x000fd600078e00ff */
[----:B------:R-:W-:Y:S05]  /*46f0*/  @!P0 BRA `(.L_x_129) ;  /* 0x0000000800bc8947 */ /* 0x000fea0003800000 */
[----:B------:R-:W2:Y:S01]  /*4700*/  LDL R62, [R1+0x110] ;  /* 0x00011000013e7983 */ /* 0x000ea20000100800 */
[----:B------:R-:W-:Y:S01]  /*4710*/  IADD3 R100, P0, PT, R28, 0x10, RZ ;  /* 0x000000101c647810 */ /* 0x000fe20007f1e0ff */
[----:B------:R-:W-:Y:S01]  /*4720*/  HFMA2 R60, -RZ, RZ, 0, 0 ;  /* 0x00000000ff3c7431 */ /* 0x000fe200000001ff */
[----:B------:R-:W-:Y:S01]  /*4730*/  MOV R61, 0x7f7fffff ;  /* 0x7f7fffff003d7802 */ /* 0x000fe20000000f00 */
[----:B------:R-:W-:Y:S02]  /*4740*/  IMAD.MOV.U32 R63, RZ, RZ, -0x1 ;  /* 0xffffffffff3f7424 */ /* 0x000fe400078e00ff */
[----:B------:R-:W-:Y:S01]  /*4750*/  IMAD.X R101, RZ, RZ, R29, P0 ;  /* 0x000000ffff657224 */ /* 0x000fe200000e061d */
[----:B--2---:R-:W-:-:S07]  /*4760*/  IADD3 R62, PT, PT, -R62, RZ, RZ ;  /* 0x000000ff3e3e7210 */ /* 0x004fce0007ffe1ff */
.L_x_138:
        /* <DEDUP_REMOVED lines=18> */
[----:B------:R-:W-:Y:S02]  /*4890*/  R2UR UR4, R102 ;  /* 0x00000000660472ca */ /* 0x000fe400000e0000 */
[----:B------:R-:W-:Y:S01]  /*48a0*/  R2UR UR5, R103 ;  /* 0x00000000670572ca */ /* 0x000fe200000e0000 */
[----:B------:R-:W4:Y:S04]  /*48b0*/  LDG.E R36, desc[UR8][R100.64] ;  /* 0x0000000864247981 */ /* 0x000f28000c1e1900 */
[----:B------:R-:W4:Y:S04]  /*48c0*/  LDG.E R28, desc[UR10][R100.64+-0xc] ;  /* 0xfffff40a641c7981 */ /* 0x000f28000c1e1900 */
[----:B------:R-:W5:Y:S04]  /*48d0*/  LDG.E R31, desc[UR16][R100.64+0xc] ;  /* 0x00000c10641f7981 */ /* 0x000f68000c1e1900 */
[----:B------:R-:W5:Y:S04]  /*48e0*/  LDG.E R38, desc[UR4][R100.64+-0x4] ;  /* 0xfffffc0464267981 */ /* 0x000f68000c1e1900 */
[----:B------:R-:W5:Y:S01]  /*48f0*/  LDG.E R26, desc[UR6][R100.64+0x4] ;  /* 0x00000406641a7981 */ /* 0x000f62000c1e1900 */
[----:B------:R-:W-:Y:S01]  /*4900*/  UMOV UR4, 0xd9d7bdbb ;  /* 0xd9d7bdbb00047882 */ /* 0x000fe20000000000 */
[----:B------:R-:W-:Y:S01]  /*4910*/  UMOV UR5, 0x3ddb7cdf ;  /* 0x3ddb7cdf00057882 */ /* 0x000fe20000000000 */
[----:B------:R-:W-:Y:S01]  /*4920*/  VIADD R62, R62, 0x1 ;  /* 0x000000013e3e7836 */ /* 0x000fe20000000000 */
[----:B------:R-:W-:Y:S04]  /*4930*/  BSSY.RECONVERGENT B7, `(.L_x_130) ;  /* 0x0000086000077945 */ /* 0x000fe80003800200 */
[----:B------:R-:W-:-:S04]  /*4940*/  ISETP.NE.AND P1, PT, R62, RZ, PT ;  /* 0x000000ff3e00720c */ /* 0x000fc80003f25270 */
[----:B------:R-:W-:Y:S01]  /*4950*/  P2R R92, PR, RZ, 0x2 ;  /* 0x00000002ff5c7803 */ /* 0x000fe20000000000 */
[----:B--2---:R-:W-:-:S04]  /*4960*/  FADD R37, -R29, R37 ;  /* 0x000000251d257221 */ /* 0x004fc80000000100 */
[----:B------:R-:W-:Y:S01]  /*4970*/  FMUL R3, R37, R68 ;  /* 0x0000004425037220 */ /* 0x000fe20000400000 */
[----:B---3--:R-:W-:-:S04]  /*4980*/  FADD R30, -R27, R30 ;  /* 0x0000001e1b1e7221 */ /* 0x008fc80000000100 */
[C---:B------:R-:W-:Y:S01]  /*4990*/  FMUL R0, R30.reuse, R70 ;  /* 0x000000461e007220 */ /* 0x040fe20000400000 */
[----:B------:R-:W-:Y:S01]  /*49a0*/  FFMA R3, R30, R69, -R3 ;  /* 0x000000451e037223 */ /* 0x000fe20000000803 */
[----:B----4-:R-:W-:Y:S01]  /*49b0*/  FADD R36, R36, -R28 ;  /* 0x8000001c24247221 */ /* 0x010fe20000000000 */
[----:B-----5:R-:W-:-:S03]  /*49c0*/  FADD R31, -R28, R31 ;  /* 0x0000001f1c1f7221 */ /* 0x020fc60000000100 */
[----:B0-----:R-:W-:Y:S01]  /*49d0*/  FMUL R5, R36, R3 ;  /* 0x0000000324057220 */ /* 0x001fe20000400000 */
[----:B------:R-:W-:Y:S01]  /*49e0*/  FADD R38, R38, -R29 ;  /* 0x8000001d26267221 */ /* 0x000fe20000000000 */
[C---:B------:R-:W-:Y:S01]  /*49f0*/  FMUL R4, R31.reuse, R69 ;  /* 0x000000451f047220 */ /* 0x040fe20000400000 */
[----:B------:R-:W-:Y:S01]  /*4a00*/  FFMA R0, R31, R68, -R0 ;  /* 0x000000441f007223 */ /* 0x000fe20000000800 */
[----:B------:R-:W-:Y:S02]  /*4a10*/  FADD R26, R26, -R27 ;  /* 0x8000001b1a1a7221 */ /* 0x000fe40000000000 */
[----:B------:R-:W-:Y:S01]  /*4a20*/  FFMA R10, R37, R70, -R4 ;  /* 0x00000046250a7223 */ /* 0x000fe20000000804 */
[----:B------:R-:W-:-:S04]  /*4a30*/  FFMA R5, R38, R0, R5 ;  /* 0x0000000026057223 */ /* 0x000fc80000000005 */
[----:B------:R-:W-:-:S04]  /*4a40*/  FFMA R5, R26, R10, R5 ;  /* 0x0000000a1a057223 */ /* 0x000fc80000000005 */
[----:B------:R-:W0:Y:S02]  /*4a50*/  F2F.F64.F32 R6, R5 ;  /* 0x0000000500067310 */ /* 0x000e240000201800 */
[----:B0-----:R-:W-:-:S14]  /*4a60*/  DSETP.GEU.AND P0, PT, |R6|, UR4, PT ;  /* 0x0000000406007e2a */ /* 0x001fdc000bf0e200 */
[----:B-1----:R-:W-:Y:S05]  /*4a70*/  @!P0 BRA `(.L_x_131) ;  /* 0x0000000400c48947 */ /* 0x002fea0003800000 */
[----:B------:R-:W0:Y:S01]  /*4a80*/  MUFU.RCP64H R5, R7 ;  /* 0x0000000700057308 */ /* 0x000e220000001800 */
[----:B------:R-:W-:Y:S01]  /*4a90*/  MOV R4, 0x1 ;  /* 0x0000000100047802 */ /* 0x000fe20000000f00 */
[----:B------:R-:W-:Y:S01]  /*4aa0*/  FADD R28, R17, -R28 ;  /* 0x8000001c111c7221 */ /* 0x000fe20000000000 */
[----:B------:R-:W-:Y:S01]  /*4ab0*/  FADD R29, R16, -R29 ;  /* 0x8000001d101d7221 */ /* 0x000fe20000000000 */
[----:B------:R-:W-:Y:S01]  /*4ac0*/  FADD R27, R18, -R27 ;  /* 0x8000001b121b7221 */ /* 0x000fe20000000000 */
        /* <DEDUP_REMOVED lines=17> */
[----:B------:R-:W-:Y:S01]  /*4be0*/  MOV R20, 0x4c10 ;  /* 0x00004c1000147802 */ /* 0x000fe20000000f00 */
[----:B------:R-:W-:-:S07]  /*4bf0*/  IMAD.MOV.U32 R21, RZ, RZ, 0x0 ;  /* 0x00000000ff157424 */ /* 0x000fce00078e00ff */
[----:B------:R-:W-:Y:S05]  /*4c00*/  CALL.REL.NOINC `($__internal_1_$__cuda_sm20_div_rn_f64_full) ;  /* 0x00000010005c7944 */ /* 0x000fea0003c00000 */
[----:B------:R-:W-:Y:S01]  /*4c10*/  MOV R108, R4 ;  /* 0x00000004006c7202 */ /* 0x000fe20000000f00 */
[----:B------:R-:W-:-:S07]  /*4c20*/  IMAD.MOV.U32 R109, RZ, RZ, R5 ;  /* 0x000000ffff6d7224 */ /* 0x000fce00078e0005 */
.L_x_133:
[----:B------:R-:W-:Y:S05]  /*4c30*/  BSYNC.RECONVERGENT B6 ;  /* 0x0000000000067941 */ /* 0x000fea0003800200 */
.L_x_132:
[----:B------:R-:W-:-:S06]  /*4c40*/  DSETP.GT.AND P0, PT, R108, 1, PT ;  /* 0x3ff000006c00742a */ /* 0x000fcc0003f04000 */
[----:B------:R-:W-:-:S14]  /*4c50*/  DSETP.LT.OR P0, PT, R108, RZ, P0 ;  /* 0x000000ff6c00722a */ /* 0x000fdc0000701400 */
[----:B------:R-:W-:Y:S05]  /*4c60*/  @P0 BRA `(.L_x_131) ;  /* 0x0000000400480947 */ /* 0x000fea0003800000 */
[----:B------:R-:W-:Y:S01]  /*4c70*/  FMUL R3, R37, R68 ;  /* 0x0000004425037220 */ /* 0x000fe20000400000 */
[----:B------:R-:W-:Y:S01]  /*4c80*/  FMUL R4, R30, R70 ;  /* 0x000000461e047220 */ /* 0x000fe20000400000 */
[C---:B------:R-:W-:Y:S01]  /*4c90*/  FMUL R0, R31.reuse, R69 ;  /* 0x000000451f007220 */ /* 0x040fe20000400000 */
[----:B------:R-:W-:Y:S01]  /*4ca0*/  FMUL R9, R26, R29 ;  /* 0x0000001d1a097220 */ /* 0x000fe20000400000 */
[----:B------:R-:W-:Y:S01]  /*4cb0*/  FFMA R3, R30, R69, -R3 ;  /* 0x000000451e037223 */ /* 0x000fe20000000803 */
[----:B------:R-:W-:Y:S01]  /*4cc0*/  FFMA R5, R31, R68, -R4 ;  /* 0x000000441f057223 */ /* 0x000fe20000000804 */
[----:B------:R-:W-:Y:S01]  /*4cd0*/  MOV R4, 0x1 ;  /* 0x0000000100047802 */ /* 0x000fe20000000f00 */
[----:B------:R-:W-:Y:S01]  /*4ce0*/  BSSY.RECONVERGENT B6, `(.L_x_134) ;  /* 0x0000023000067945 */ /* 0x000fe20003800200 */
[----:B------:R-:W-:Y:S01]  /*4cf0*/  FMUL R7, R36, R3 ;  /* 0x0000000324077220 */ /* 0x000fe20000400000 */
[----:B------:R-:W-:-:S03]  /*4d00*/  FFMA R3, R37, R70, -R0 ;  /* 0x0000004625037223 */ /* 0x000fc60000000800 */
[----:B------:R-:W-:-:S04]  /*4d10*/  FFMA R5, R38, R5, R7 ;  /* 0x0000000526057223 */ /* 0x000fc80000000007 */
[----:B------:R-:W-:Y:S01]  /*4d20*/  FFMA R94, R26, R3, R5 ;  /* 0x000000031a5e7223 */ /* 0x000fe20000000005 */
[-C--:B------:R-:W-:Y:S01]  /*4d30*/  FMUL R3, R36, R27.reuse ;  /* 0x0000001b24037220 */ /* 0x080fe20000400000 */
[----:B------:R-:W-:-:S03]  /*4d40*/  FFMA R27, R38, R27, -R9 ;  /* 0x0000001b261b7223 */ /* 0x000fc60000000809 */
[-C--:B------:R-:W-:Y:S01]  /*4d50*/  FFMA R26, R26, R28.reuse, -R3 ;  /* 0x0000001c1a1a7223 */ /* 0x080fe20000000803 */
[----:B------:R-:W0:Y:S01]  /*4d60*/  F2F.F64.F32 R94, R94 ;  /* 0x0000005e005e7310 */ /* 0x000e220000201800 */
[----:B------:R-:W-:Y:S02]  /*4d70*/  FMUL R3, R38, R28 ;  /* 0x0000001c26037220 */ /* 0x000fe40000400000 */
[----:B------:R-:W-:Y:S02]  /*4d80*/  FMUL R0, R26, R69 ;  /* 0x000000451a007220 */ /* 0x000fe40000400000 */
[----:B------:R-:W-:Y:S02]  /*4d90*/  FFMA R29, R36, R29, -R3 ;  /* 0x0000001d241d7223 */ /* 0x000fe40000000803 */
[----:B------:R-:W-:-:S04]  /*4da0*/  FFMA R0, R27, -R70, -R0 ;  /* 0x800000461b007223 */ /* 0x000fc80000000800 */
[----:B------:R-:W-:Y:S01]  /*4db0*/  FFMA R0, R29, -R68, R0 ;  /* 0x800000441d007223 */ /* 0x000fe20000000000 */
[----:B0-----:R-:W0:Y:S02]  /*4dc0*/  MUFU.RCP64H R5, R95 ;  /* 0x0000005f00057308 */ /* 0x001e240000001800 */
[----:B0-----:R-:W-:-:S08]  /*4dd0*/  DFMA R6, -R94, R4, 1 ;  /* 0x3ff000005e06742b */ /* 0x001fd00000000104 */
        /* <DEDUP_REMOVED lines=12> */
[----:B------:R-:W-:Y:S01]  /*4ea0*/  IMAD.MOV.U32 R4, RZ, RZ, R6 ;  /* 0x000000ffff047224 */ /* 0x000fe200078e0006 */
[----:B------:R-:W-:Y:S01]  /*4eb0*/  MOV R5, R7 ;  /* 0x0000000700057202 */ /* 0x000fe20000000f00 */
[----:B------:R-:W-:Y:S01]  /*4ec0*/  IMAD.MOV.U32 R6, RZ, RZ, R94 ;  /* 0x000000ffff067224 */ /* 0x000fe200078e005e */
[----:B------:R-:W-:Y:S01]  /*4ed0*/  MOV R7, R95 ;  /* 0x0000005f00077202 */ /* 0x000fe20000000f00 */
[----:B------:R-:W-:Y:S01]  /*4ee0*/  IMAD.MOV.U32 R21, RZ, RZ, 0x0 ;  /* 0x00000000ff157424 */ /* 0x000fe200078e00ff */
[----:B------:R-:W-:-:S07]  /*4ef0*/  MOV R20, 0x4f10 ;  /* 0x00004f1000147802 */ /* 0x000fce0000000f00 */
[----:B------:R-:W-:Y:S05]  /*4f00*/  CALL.REL.NOINC `($__internal_1_$__cuda_sm20_div_rn_f64_full) ;  /* 0x0000000c009c7944 */ /* 0x000fea0003c00000 */
.L_x_135:
[----:B------:R-:W-:Y:S05]  /*4f10*/  BSYNC.RECONVERGENT B6 ;  /* 0x0000000000067941 */ /* 0x000fea0003800200 */
.L_x_134:
[----:B------:R-:W-:-:S08]  /*4f20*/  DADD R108, R4, R108 ;  /* 0x00000000046c7229 */ /* 0x000fd0000000006c */
[----:B------:R-:W-:-:S06]  /*4f30*/  DSETP.GT.AND P0, PT, R108, 1, PT ;  /* 0x3ff000006c00742a */ /* 0x000fcc0003f04000 */
[----:B------:R-:W-:-:S14]  /*4f40*/  DSETP.LT.OR P0, PT, R4, RZ, P0 ;  /* 0x000000ff0400722a */ /* 0x000fdc0000701400 */
[----:B------:R-:W-:Y:S05]  /*4f50*/  @P0 BRA `(.L_x_131) ;  /* 0x00000000008c0947 */ /* 0x000fea0003800000 */
[----:B------:R-:W0:Y:S01]  /*4f60*/  MUFU.RCP64H R5, R95 ;  /* 0x0000005f00057308 */ /* 0x000e220000001800 */
[----:B------:R-:W-:Y:S01]  /*4f70*/  MOV R4, 0x1 ;  /* 0x0000000100047802 */ /* 0x000fe20000000f00 */
        /* <DEDUP_REMOVED lines=24> */
.L_x_137:
[----:B------:R-:W-:Y:S05]  /*5100*/  BSYNC.RECONVERGENT B6 ;  /* 0x0000000000067941 */ /* 0x000fea0003800200 */
.L_x_136:
        /* <DEDUP_REMOVED lines=8> */
.L_x_131:
[----:B------:R-:W-:Y:S05]  /*5190*/  BSYNC.RECONVERGENT B7 ;  /* 0x0000000000077941 */ /* 0x000fea0003800200 */
.L_x_130:
[----:B------:R-:W-:Y:S02]  /*51a0*/  ISETP.NE.AND P1, PT, R92, RZ, PT ;  /* 0x000000ff5c00720c */ /* 0x000fe40003f25270 */
[----:B------:R-:W-:Y:S02]  /*51b0*/  IADD3 R100, P0, PT, R100, 0x40, RZ ;  /* 0x0000004064647810 */ /* 0x000fe40007f1e0ff */
[----:B------:R-:W-:-:S03]  /*51c0*/  IADD3 R60, PT, PT, R60, 0x1, RZ ;  /* 0x000000013c3c7810 */ /* 0x000fc60007ffe0ff */
[----:B------:R-:W-:-:S06]  /*51d0*/  IMAD.X R101, RZ, RZ, R101, P0 ;  /* 0x000000ffff657224 */ /* 0x000fcc00000e0665 */
[----:B------:R-:W-:Y:S05]  /*51e0*/  @P1 BRA `(.L_x_138) ;  /* 0xfffffff400601947 */ /* 0x000fea000383ffff */
.L_x_129:
[----:B------:R-:W-:Y:S05]  /*51f0*/  BSYNC.RECONVERGENT B8 ;  /* 0x0000000000087941 */ /* 0x000fea0003800200 */
.L_x_128:
[----:B------:R-:W-:Y:S02]  /*5200*/  ISETP.NE.AND P0, PT, R63, R78, PT ;  /* 0x0000004e3f00720c */ /* 0x000fe40003f05270 */
[----:B------:R-:W-:Y:S02]  /*5210*/  LOP3.LUT R77, R77, 0xff, RZ, 0xc0, !PT ;  /* 0x000000ff4d4d7812 */ /* 0x000fe400078ec0ff */
[----:B------:R-:W-:Y:S02]  /*5220*/  LOP3.LUT R76, R76, 0xff, RZ, 0xc0, !PT ;  /* 0x000000ff4c4c7812 */ /* 0x000fe400078ec0ff */
[----:B------:R-:W2:Y:S01]  /*5230*/  I2F.U16 R6, R77 ;  /* 0x0000004d00067306 */ /* 0x000ea20000101000 */
[----:B------:R-:W-:Y:S02]  /*5240*/  LOP3.LUT R71, R71, 0xff, RZ, 0xc0, !PT ;  /* 0x000000ff47477812 */ /* 0x000fe400078ec0ff */
[----:B------:R-:W-:Y:S02]  /*5250*/  LOP3.LUT R45, R45, 0xffff, RZ, 0xc0, !PT ;  /* 0x0000ffff2d2d7812 */ /* 0x000fe400078ec0ff */
[----:B------:R-:W-:-:S02]  /*5260*/  LOP3.LUT R39, R39, 0xffff, RZ, 0xc0, !PT ;  /* 0x0000ffff27277812 */ /* 0x000fc400078ec0ff */
[----:B------:R-:W-:Y:S01]  /*5270*/  @!P0 FMUL R47, R47, R70 ;  /* 0x000000462f2f8220 */ /* 0x000fe20000400000 */
[----:B------:R-:W-:Y:S01]  /*5280*/  @!P0 IMAD.MOV.U32 R0, RZ, RZ, RZ ;  /* 0x000000ffff008224 */ /* 0x000fe200078e00ff */
[----:B------:R-:W3:Y:S01]  /*5290*/  I2F.U16 R7, R76 ;  /* 0x0000004c00077306 */ /* 0x000ee20000101000 */
[----:B------:R-:W-:Y:S01]  /*52a0*/  LOP3.LUT R2, R2, 0xffff, RZ, 0xc0, !PT ;  /* 0x0000ffff02027812 */ /* 0x000fe200078ec0ff */
[----:B------:R-:W-:Y:S01]  /*52b0*/  @!P0 FFMA R47, R52, R69, R47 ;  /* 0x00000045342f8223 */ /* 0x000fe2000000002f */
[----:B------:R-:W-:Y:S02]  /*52c0*/  LOP3.LUT R24, R24, 0xffff, RZ, 0xc0, !PT ;  /* 0x0000ffff18187812 */ /* 0x000fe400078ec0ff */
[----:B------:R-:W-:Y:S01]  /*52d0*/  I2FP.F32.U32 R2, R2 ;  /* 0x0000000200027245 */ /* 0x000fe20000201000 */
[----:B------:R-:W-:Y:S01]  /*52e0*/  @!P0 FFMA R47, R46, R68, R47 ;  /* 0x000000442e2f8223 */ /* 0x000fe2000000002f */
[----:B--2---:R-:W-:Y:S01]  /*52f0*/  FMUL R19, R19, R6 ;  /* 0x0000000613137220 */ /* 0x004fe20000400000 */
[----:B------:R-:W2:Y:S01]  /*5300*/  I2F.U16 R10, R71 ;  /* 0x00000047000a7306 */ /* 0x000ea20000101000 */
[----:B---3--:R-:W-:-:S07]  /*5310*/  FMUL R9, R22, R7 ;  /* 0x0000000716097220 */ /* 0x008fce0000400000 */
[----:B0-----:R-:W0:Y:S01]  /*5320*/  @!P0 F2F.F64.F32 R4, R47 ;  /* 0x0000002f00048310 */ /* 0x001e220000201800 */
[----:B--2---:R-:W-:Y:S01]  /*5330*/  FMUL R23, R23, R10 ;  /* 0x0000000a17177220 */ /* 0x004fe20000400000 */
[----:B0-----:R-:W-:Y:S01]  /*5340*/  @!P0 DSETP.MAX.AND P1, P2, RZ, R4, PT ;  /* 0x00000004ff00822a */ /* 0x001fe20003a2f000 */
[----:B------:R-:W-:Y:S02]  /*5350*/  @!P0 MOV R3, R4 ;  /* 0x0000000400038202 */ /* 0x000fe40000000f00 */
[----:B------:R-:W-:-:S03]  /*5360*/  @!P0 MOV R4, RZ ;  /* 0x000000ff00048202 */ /* 0x000fc60000000f00 */
[----:B------:R-:W-:Y:S02]  /*5370*/  @!P0 FSEL R0, R0, R5, P1 ;  /* 0x0000000500008208 */ /* 0x000fe40000800000 */
[----:B------:R-:W-:Y:S02]  /*5380*/  @!P0 LOP3.LUT R5, R5, 0x80000, RZ, 0xfc, !PT ;  /* 0x0008000005058812 */ /* 0x000fe400078efcff */
[----:B------:R-:W-:Y:S02]  /*5390*/  @!P0 SEL R4, R4, R3, P1 ;  /* 0x0000000304048207 */ /* 0x000fe40000800000 */
[----:B------:R-:W-:Y:S01]  /*53a0*/  @!P0 SEL R5, R5, R0, P2 ;  /* 0x0000000005058207 */ /* 0x000fe20001000000 */
[----:B------:R-:W-:-:S06]  /*53b0*/  IMAD.MOV.U32 R0, RZ, RZ, RZ ;  /* 0x000000ffff007224 */ /* 0x000fcc00078e00ff */
[----:B------:R0:W2:Y:S02]  /*53c0*/  @!P0 F2F.F32.F64 R0, R4 ;  /* 0x0000000400008310 */ /* 0x0000a40000301000 */
[----:B0-----:R-:W-:-:S04]  /*53d0*/  LOP3.LUT R5, R25, 0xffff, RZ, 0xc0, !PT ;  /* 0x0000ffff19057812 */ /* 0x001fc800078ec0ff */
[----:B------:R-:W-:Y:S01]  /*53e0*/  I2FP.F32.U32 R5, R5 ;  /* 0x0000000500057245 */ /* 0x000fe20000201000 */
[-C--:B--2---:R-:W-:Y:S01]  /*53f0*/  FMUL R8, R19, R0.reuse ;  /* 0x0000000013087220 */ /* 0x084fe20000400000 */
[-C--:B------:R-:W-:Y:S01]  /*5400*/  FMUL R4, R9, R0.reuse ;  /* 0x0000000009047220 */ /* 0x080fe20000400000 */
[----:B------:R-:W-:Y:S02]  /*5410*/  FMUL R0, R23, R0 ;  /* 0x0000000017007220 */ /* 0x000fe40000400000 */
[C---:B------:R-:W-:Y:S01]  /*5420*/  FFMA R3, R53.reuse, R8, RZ ;  /* 0x0000000835037223 */ /* 0x040fe200000000ff */
[----:B------:R-:W-:Y:S01]  /*5430*/  I2FP.F32.U32 R8, R45 ;  /* 0x0000002d00087245 */ /* 0x000fe20000201000 */
[C---:B------:R-:W-:Y:S01]  /*5440*/  FFMA R4, R53.reuse, R4, RZ ;  /* 0x0000000435047223 */ /* 0x040fe200000000ff */
[----:B------:R-:W-:Y:S01]  /*5450*/  FFMA R53, R53, R0, RZ ;  /* 0x0000000035357223 */ /* 0x000fe200000000ff */
[----:B------:R-:W-:Y:S01]  /*5460*/  FFMA R6, R6, 0.10000000149011611938, R3 ;  /* 0x3dcccccd06067823 */ /* 0x000fe20000000003 */
[----:B------:R-:W-:Y:S01]  /*5470*/  I2FP.F32.U32 R0, R39 ;  /* 0x0000002700007245 */ /* 0x000fe20000201000 */
[----:B------:R-:W-:Y:S01]  /*5480*/  FFMA R4, R7, 0.10000000149011611938, R4 ;  /* 0x3dcccccd07047823 */ /* 0x000fe20000000004 */
[----:B------:R-:W-:Y:S01]  /*5490*/  FFMA R10, R10, 0.10000000149011611938, R53 ;  /* 0x3dcccccd0a0a7823 */ /* 0x000fe20000000035 */
[----:B------:R-:W-:Y:S01]  /*54a0*/  FFMA R3, R55, R8, R6 ;  /* 0x0000000837037223 */ /* 0x000fe20000000006 */
[----:B------:R-:W-:-:S02]  /*54b0*/  LOP3.LUT R6, R44, 0xffff, RZ, 0xc0, !PT ;  /* 0x0000ffff2c067812 */ /* 0x000fc400078ec0ff */
[----:B------:R-:W-:Y:S01]  /*54c0*/  I2FP.F32.U32 R7, R24 ;  /* 0x0000001800077245 */ /* 0x000fe20000201000 */
[----:B------:R-:W-:Y:S01]  /*54d0*/  FFMA R5, R54, R5, R3 ;  /* 0x0000000536057223 */ /* 0x000fe20000000003 */
[----:B------:R-:W-:-:S05]  /*54e0*/  I2FP.F32.U32 R6, R6 ;  /* 0x0000000600067245 */ /* 0x000fca0000201000 */
[C---:B------:R-:W-:Y:S01]  /*54f0*/  FFMA R3, R55.reuse, R6, R4 ;  /* 0x0000000637037223 */ /* 0x040fe20000000004 */
[----:B------:R-:W-:Y:S01]  /*5500*/  FFMA R55, R55, R0, R10 ;  /* 0x0000000037377223 */ /* 0x000fe2000000000a */
[----:B------:R-:W0:Y:S01]  /*5510*/  F2F.F64.F32 R4, R5 ;  /* 0x0000000500047310 */ /* 0x000e220000201800 */
[----:B------:R-:W-:Y:S01]  /*5520*/  MOV R10, 0x80000 ;  /* 0x00080000000a7802 */ /* 0x000fe20000000f00 */
[C---:B------:R-:W-:Y:S01]  /*5530*/  FFMA R7, R54.reuse, R7, R3 ;  /* 0x0000000736077223 */ /* 0x040fe20000000003 */
[----:B------:R-:W-:Y:S01]  /*5540*/  FFMA R8, R54, R2, R55 ;  /* 0x0000000236087223 */ /* 0x000fe20000000037 */
[----:B------:R-:W-:-:S04]  /*5550*/  MOV R2, 0x80000 ;  /* 0x0008000000027802 */ /* 0x000fc80000000f00 */
[----:B------:R-:W2:Y:S01]  /*5560*/  F2F.F64.F32 R6, R7 ;  /* 0x0000000700067310 */ /* 0x000ea20000201800 */
[----:B0-----:R-:W-:-:S07]  /*5570*/  DSETP.MIN.AND P2, P3, R4, 255, PT ;  /* 0x406fe0000400742a */ /* 0x001fce0003b40000 */
[----:B------:R-:W0:Y:S01]  /*5580*/  F2F.F64.F32 R8, R8 ;  /* 0x0000000800087310 */ /* 0x000e220000201800 */
[----:B------:R-:W-:-:S05]  /*5590*/  IMAD.MOV.U32 R0, RZ, RZ, R5 ;  /* 0x000000ffff007224 */ /* 0x000fca00078e0005 */
[----:B------:R-:W-:Y:S01]  /*55a0*/  FSEL R3, R0, 3.748046875, P2 ;  /* 0x406fe00000037808 */ /* 0x000fe20001000000 */
[----:B--2---:R-:W-:Y:S01]  /*55b0*/  DSETP.MIN.AND P0, P1, R6, 255, PT ;  /* 0x406fe0000600742a */ /* 0x004fe20003900000 */
[----:B------:R-:W-:Y:S01]  /*55c0*/  IMAD.MOV.U32 R0, RZ, RZ, R7 ;  /* 0x000000ffff007224 */ /* 0x000fe200078e0007 */
[----:B------:R-:W-:Y:S02]  /*55d0*/  @P3 LOP3.LUT R3, R2, 0x406fe000, RZ, 0xfc, !PT ;  /* 0x406fe00002033812 */ /* 0x000fe400078efcff */
[----:B------:R-:W-:Y:S01]  /*55e0*/  SEL R2, R4, RZ, P2 ;  /* 0x000000ff04027207 */ /* 0x000fe20001000000 */
[----:B0-----:R-:W-:Y:S01]  /*55f0*/  DSETP.MIN.AND P2, P3, R8, 255, PT ;  /* 0x406fe0000800742a */ /* 0x001fe20003b40000 */
[----:B------:R-:W-:Y:S01]  /*5600*/  FSEL R5, R0, 3.748046875, P0 ;  /* 0x406fe00000057808 */ /* 0x000fe20000000000 */
[----:B------:R-:W-:Y:S01]  /*5610*/  IMAD.MOV.U32 R0, RZ, RZ, R9 ;  /* 0x000000ffff007224 */ /* 0x000fe200078e0009 */
[----:B------:R-:W-:Y:S02]  /*5620*/  SEL R4, R6, RZ, P0 ;  /* 0x000000ff06047207 */ /* 0x000fe40000000000 */
[----:B------:R-:W-:Y:S01]  /*5630*/  MOV R6, 0x80000 ;  /* 0x0008000000067802 */ /* 0x000fe20000000f00 */
[----:B------:R-:W0:Y:S01]  /*5640*/  F2I.U32.F64.TRUNC R2, R2 ;  /* 0x0000000200027311 */ /* 0x000e22000030d000 */
[----:B------:R-:W-:-:S02]  /*5650*/  FSEL R7, R0, 3.748046875, P2 ;  /* 0x406fe00000077808 */ /* 0x000fc40001000000 */
[----:B------:R-:W-:-:S05]  /*5660*/  @P1 LOP3.LUT R5, R10, 0x406fe000, RZ, 0xfc, !PT ;  /* 0x406fe0000a051812 */ /* 0x000fca00078efcff */
[----:B------:R-:W-:Y:S01]  /*5670*/  @P3 LOP3.LUT R7, R6, 0x406fe000, RZ, 0xfc, !PT ;  /* 0x406fe00006073812 */ /* 0x000fe200078efcff */
[----:B------:R2:W3:Y:S01]  /*5680*/  F2I.U32.F64.TRUNC R0, R4 ;  /* 0x0000000400007311 */ /* 0x0004e2000030d000 */
[----:B------:R-:W-:Y:S02]  /*5690*/  SEL R6, R8, RZ, P2 ;  /* 0x000000ff08067207 */ /* 0x000fe40001000000 */
[----:B0-----:R-:W-:-:S05]  /*56a0*/  PRMT R27, R2, 0x7610, R27 ;  /* 0x00007610021b7816 */ /* 0x001fca000000001b */
[----:B------:R2:W4:Y:S02]  /*56b0*/  F2I.U32.F64.TRUNC R3, R6 ;  /* 0x0000000600037311 */ /* 0x000524000030d000 */
.L_x_83:
[----:B------:R-:W-:Y:S05]  /*56c0*/  BSYNC.RECONVERGENT B9 ;  /* 0x0000000000097941 */ /* 0x000fea0003800200 */
.L_x_82:
[----:B------:R-:W2:Y:S01]  /*56d0*/  LDL R20, [R1+0x44] ;  /* 0x0000440001147983 */ /* 0x000ea20000100800 */
[----:B---3--:R-:W-:Y:S01]  /*56e0*/  PRMT R0, R0, 0x7604, R27 ;  /* 0x0000760400007816 */ /* 0x008fe2000000001b */
[----:B------:R3:W-:Y:S05]  /*56f0*/  BMOV.32 B6, R84 ;  /* 0x0000005406007356 */ /* 0x0007ea0000000000 */
[----:B------:R-:W3:Y:S01]  /*5700*/  LDL R21, [R1+0x48] ;  /* 0x0000480001157983 */ /* 0x000ee20000100800 */
[----:B0-2-4-:R-:W-:Y:S01]  /*5710*/  PRMT R4, R3, 0x7054, R0 ;  /* 0x0000705403047816 */ /* 0x015fe20000000000 */
[----:B------:R0:W-:Y:S05]  /*5720*/  BMOV.32 B7, R85 ;  /* 0x0000005507007356 */ /* 0x0001ea0000000000 */
[----:B------:R2:W-:Y:S05]  /*5730*/  BMOV.32 B8, R86 ;  /* 0x0000005608007356 */ /* 0x0005ea0000000000 */
[----:B------:R4:W-:Y:S05]  /*5740*/  BMOV.32 B9, R87 ;  /* 0x0000005709007356 */ /* 0x0009ea0000000000 */
[----:B------:R-:W-:Y:S01]  /*5750*/  PRMT R4, R79, 0x654, R4 ;  /* 0x000006544f047816 */ /* 0x000fe20000000004 */
[----:B------:R-:W4:Y:S04]  /*5760*/  LDL R2, [R1+0x30] ;  /* 0x0000300001027983 */ /* 0x000f280000100800 */
[----:B-----5:R-:W4:Y:S04]  /*5770*/  LDL R16, [R1+0x34] ;  /* 0x0000340001107983 */ /* 0x020f280000100800 */
[----:B------:R-:W4:Y:S04]  /*5780*/  LDL R17, [R1+0x38] ;  /* 0x0000380001117983 */ /* 0x000f280000100800 */
[----:B------:R-:W4:Y:S04]  /*5790*/  LDL R18, [R1+0x3c] ;  /* 0x00003c0001127983 */ /* 0x000f280000100800 */
[----:B------:R-:W4:Y:S04]  /*57a0*/  LDL R19, [R1+0x40] ;  /* 0x0000400001137983 */ /* 0x000f280000100800 */
[----:B------:R-:W4:Y:S04]  /*57b0*/  LDL R22, [R1+0x4c] ;  /* 0x00004c0001167983 */ /* 0x000f280000100800 */
[----:B------:R-:W4:Y:S04]  /*57c0*/  LDL R23, [R1+0x50] ;  /* 0x0000500001177983 */ /* 0x000f280000100800 */
[----:B------:R-:W4:Y:S04]  /*57d0*/  LDL R24, [R1+0x54] ;  /* 0x0000540001187983 */ /* 0x000f280000100800 */
[----:B-1----:R-:W4:Y:S04]  /*57e0*/  LDL R25, [R1+0x58] ;  /* 0x0000580001197983 */ /* 0x002f280000100800 */
[----:B------:R-:W4:Y:S04]  /*57f0*/  LDL R26, [R1+0x5c] ;  /* 0x00005c00011a7983 */ /* 0x000f280000100800 */
        /* <DEDUP_REMOVED lines=29> */
[----:B---3--:R-:W3:Y:S04]  /*59d0*/  LDL R84, [R1+0xd4] ;  /* 0x0000d40001547983 */ /* 0x008ee80000100800 */
[----:B0-----:R-:W3:Y:S04]  /*59e0*/  LDL R85, [R1+0xd8] ;  /* 0x0000d80001557983 */ /* 0x001ee80000100800 */
[----:B--2---:R-:W3:Y:S04]  /*59f0*/  LDL R86, [R1+0xdc] ;  /* 0x0000dc0001567983 */ /* 0x004ee80000100800 */
[----:B----4-:R-:W3:Y:S04]  /*5a00*/  LDL R87, [R1+0xe0] ;  /* 0x0000e00001577983 */ /* 0x010ee80000100800 */
[----:B------:R-:W3:Y:S04]  /*5a10*/  LDL R92, [R1+0xe4] ;  /* 0x0000e400015c7983 */ /* 0x000ee80000100800 */
        /* <DEDUP_REMOVED lines=8> */
[----:B------:R0:W3:Y:S02]  /*5aa0*/  LDL R109, [R1+0x108] ;  /* 0x00010800016d7983 */ /* 0x0000e40000100800 */
[----:B0-----:R-:W-:Y:S01]  /*5ab0*/  IADD3 R1, PT, PT, R1, 0x110, RZ ;  /* 0x0000011001017810 */ /* 0x001fe20007ffe0ff */
[----:B---3--:R-:W-:Y:S06]  /*5ac0*/  RET.REL.NODEC R20 `(_Z19kernel_render_frame6float3S_iidP6uchar4S1_iiP8trianglei5Lighti) ;  /* 0xffffffa4144c7950 */ /* 0x008fec0003c3ffff */
        .weak           $__internal_4_$__cuda_sm20_dblrcp_rn_slowpath_v3
        .type           $__internal_4_$__cuda_sm20_dblrcp_rn_slowpath_v3,@function
        .size           $__internal_4_$__cuda_sm20_dblrcp_rn_slowpath_v3,($__internal_1_$__cuda_sm20_div_rn_f64_full - $__internal_4_$__cuda_sm20_dblrcp_rn_slowpath_v3)
$__internal_4_$__cuda_sm20_dblrcp_rn_slowpath_v3:
[----:B------:R-:W-:Y:S01]  /*5ad0*/  DSETP.GTU.AND P0, PT, |R8|, +INF , PT ;  /* 0x7ff000000800742a */ /* 0x000fe20003f0c200 */
[----:B------:R-:W-:-:S13]  /*5ae0*/  BSSY.RECONVERGENT B1, `(.L_x_139) ;  /* 0x0000024000017945 */ /* 0x000fda0003800200 */
[----:B------:R-:W-:Y:S05]  /*5af0*/  @P0 BRA `(.L_x_140) ;  /* 0x0000000000800947 */ /* 0x000fea0003800000 */
[----:B------:R-:W-:-:S05]  /*5b00*/  LOP3.LUT R4, R9, 0x7fffffff, RZ, 0xc0, !PT ;  /* 0x7fffffff09047812 */ /* 0x000fca00078ec0ff */
[----:B------:R-:W-:-:S05]  /*5b10*/  VIADD R0, R4, 0xffffffff ;  /* 0xffffffff04007836 */ /* 0x000fca0000000000 */
[----:B------:R-:W-:-:S13]  /*5b20*/  ISETP.GE.U32.AND P0, PT, R0, 0x7fefffff, PT ;  /* 0x7fefffff0000780c */ /* 0x000fda0003f06070 */
[----:B------:R-:W-:Y:S02]  /*5b30*/  @P0 LOP3.LUT R3, R9, 0x7ff00000, RZ, 0x3c, !PT ;  /* 0x7ff0000009030812 */ /* 0x000fe400078e3cff */
[----:B------:R-:W-:Y:S01]  /*5b40*/  @P0 MOV R2, RZ ;  /* 0x000000ff00020202 */ /* 0x000fe20000000f00 */
[----:B------:R-:W-:Y:S06]  /*5b50*/  @P0 BRA `(.L_x_141) ;  /* 0x0000000000700947 */ /* 0x000fec0003800000 */
[----:B------:R-:W-:-:S13]  /*5b60*/  ISETP.GE.U32.AND P0, PT, R4, 0x1000001, PT ;  /* 0x010000010400780c */ /* 0x000fda0003f06070 */
[----:B------:R-:W-:Y:S05]  /*5b70*/  @!P0 BRA `(.L_x_142) ;  /* 0x0000000000388947 */ /* 0x000fea0003800000 */
[----:B------:R-:W-:Y:S01]  /*5b80*/  VIADD R3, R9, 0xc0200000 ;  /* 0xc020000009037836 */ /* 0x000fe20000000000 */
[----:B------:R-:W-:Y:S01]  /*5b90*/  MOV R2, R8 ;  /* 0x0000000800027202 */ /* 0x000fe20000000f00 */
[----:B------:R-:W-:Y:S02]  /*5ba0*/  IMAD.MOV.U32 R4, RZ, RZ, R7 ;  /* 0x000000ffff047224 */ /* 0x000fe400078e0007 */
[----:B------:R-:W0:Y:S04]  /*5bb0*/  MUFU.RCP64H R5, R3 ;  /* 0x0000000300057308 */ /* 0x000e280000001800 */
[----:B0-----:R-:W-:-:S08]  /*5bc0*/  DFMA R6, -R2, R4, 1 ;  /* 0x3ff000000206742b */ /* 0x001fd00000000104 */
[----:B------:R-:W-:-:S08]  /*5bd0*/  DFMA R6, R6, R6, R6 ;  /* 0x000000060606722b */ /* 0x000fd00000000006 */
[----:B------:R-:W-:-:S08]  /*5be0*/  DFMA R6, R4, R6, R4 ;  /* 0x000000060406722b */ /* 0x000fd00000000004 */
[----:B------:R-:W-:-:S08]  /*5bf0*/  DFMA R4, -R2, R6, 1 ;  /* 0x3ff000000204742b */ /* 0x000fd00000000106 */
[----:B------:R-:W-:-:S08]  /*5c00*/  DFMA R4, R6, R4, R6 ;  /* 0x000000040604722b */ /* 0x000fd00000000006 */
[----:B------:R-:W-:-:S08]  /*5c10*/  DMUL R4, R4, 2.2250738585072013831e-308 ;  /* 0x0010000004047828 */ /* 0x000fd00000000000 */
[----:B------:R-:W-:-:S08]  /*5c20*/  DFMA R6, -R8, R4, 1 ;  /* 0x3ff000000806742b */ /* 0x000fd00000000104 */
[----:B------:R-:W-:-:S08]  /*5c30*/  DFMA R6, R6, R6, R6 ;  /* 0x000000060606722b */ /* 0x000fd00000000006 */
[----:B------:R-:W-:Y:S01]  /*5c40*/  DFMA R2, R4, R6, R4 ;  /* 0x000000060402722b */ /* 0x000fe20000000004 */
[----:B------:R-:W-:Y:S10]  /*5c50*/  BRA `(.L_x_141) ;  /* 0x0000000000307947 */ /* 0x000ff40003800000 */
.L_x_142:
[----:B------:R-:W-:Y:S01]  /*5c60*/  DMUL R4, R8, 8.11296384146066816958e+31 ;  /* 0x4690000008047828 */ /* 0x000fe20000000000 */
[----:B------:R-:W-:-:S05]  /*5c70*/  MOV R2, R7 ;  /* 0x0000000700027202 */ /* 0x000fca0000000f00 */
[----:B------:R-:W0:Y:S02]  /*5c80*/  MUFU.RCP64H R3, R5 ;  /* 0x0000000500037308 */ /* 0x000e240000001800 */
[----:B0-----:R-:W-:-:S08]  /*5c90*/  DFMA R6, -R4, R2, 1 ;  /* 0x3ff000000406742b */ /* 0x001fd00000000102 */
[----:B------:R-:W-:-:S08]  /*5ca0*/  DFMA R6, R6, R6, R6 ;  /* 0x000000060606722b */ /* 0x000fd00000000006 */
[----:B------:R-:W-:-:S08]  /*5cb0*/  DFMA R6, R2, R6, R2 ;  /* 0x000000060206722b */ /* 0x000fd00000000002 */
[----:B------:R-:W-:-:S08]  /*5cc0*/  DFMA R2, -R4, R6, 1 ;  /* 0x3ff000000402742b */ /* 0x000fd00000000106 */
[----:B------:R-:W-:-:S08]  /*5cd0*/  DFMA R2, R6, R2, R6 ;  /* 0x000000020602722b */ /* 0x000fd00000000006 */
[----:B------:R-:W-:Y:S01]  /*5ce0*/  DMUL R2, R2, 8.11296384146066816958e+31 ;  /* 0x4690000002027828 */ /* 0x000fe20000000000 */
[----:B------:R-:W-:Y:S10]  /*5cf0*/  BRA `(.L_x_141) ;  /* 0x0000000000087947 */ /* 0x000ff40003800000 */
.L_x_140:
[----:B------:R-:W-:Y:S01]  /*5d00*/  LOP3.LUT R3, R9, 0x80000, RZ, 0xfc, !PT ;  /* 0x0008000009037812 */ /* 0x000fe200078efcff */
[----:B------:R-:W-:-:S07]  /*5d10*/  IMAD.MOV.U32 R2, RZ, RZ, R8 ;  /* 0x000000ffff027224 */ /* 0x000fce00078e0008 */
.L_x_141:
[----:B------:R-:W-:Y:S05]  /*5d20*/  BSYNC.RECONVERGENT B1 ;  /* 0x0000000000017941 */ /* 0x000fea0003800200 */
.L_x_139:
[----:B------:R-:W-:Y:S01]  /*5d30*/  MOV R0, R2 ;  /* 0x0000000200007202 */ /* 0x000fe20000000f00 */
[----:B------:R-:W-:Y:S01]  /*5d40*/  IMAD.MOV.U32 R5, RZ, RZ, R3 ;  /* 0x000000ffff057224 */ /* 0x000fe200078e0003 */
[----:B------:R-:W-:Y:S01]  /*5d50*/  MOV R2, R10 ;  /* 0x0000000a00027202 */ /* 0x000fe20000000f00 */
[----:B------:R-:W-:-:S04]  /*5d60*/  IMAD.MOV.U32 R3, RZ, RZ, 0x0 ;  /* 0x00000000ff037424 */ /* 0x000fc800078e00ff */
[----:B------:R-:W-:Y:S05]  /*5d70*/  RET.REL.NODEC R2 `(_Z19kernel_render_frame6float3S_iidP6uchar4S1_iiP8trianglei5Lighti) ;  /* 0xffffffa002a07950 */ /* 0x000fea0003c3ffff */
        .weak           $__internal_1_$__cuda_sm20_div_rn_f64_full
        .type           $__internal_1_$__cuda_sm20_div_rn_f64_full,@function
        .size           $__internal_1_$__cuda_sm20_div_rn_f64_full,($__internal_2_$__cuda_sm20_sqrt_rn_f32_slowpath - $__internal_1_$__cuda_sm20_div_rn_f64_full)
$__internal_1_$__cuda_sm20_div_rn_f64_full:
[----:B------:R-:W-:Y:S01]  /*5d80*/  IADD3 R1, PT, PT, R1, -0x20, RZ ;  /* 0xffffffe001017810 */ /* 0x000fe20007ffe0ff */
[----:B------:R-:W-:-:S04]  /*5d90*/  IMAD.MOV.U32 R3, RZ, RZ, R5 ;  /* 0x000000ffff037224 */ /* 0x000fc800078e0005 */
[----:B------:R-:W-:Y:S04]  /*5da0*/  STL [R1+0x18], R23 ;  /* 0x0000181701007387 */ /* 0x000fe80000100800 */
[----:B------:R-:W-:Y:S04]  /*5db0*/  STL [R1+0x14], R22 ;  /* 0x0000141601007387 */ /* 0x000fe80000100800 */
[----:B------:R-:W-:Y:S04]  /*5dc0*/  STL [R1+0x10], R19 ;  /* 0x0000101301007387 */ /* 0x000fe80000100800 */
[----:B------:R-:W-:Y:S04]  /*5dd0*/  STL [R1+0xc], R18 ;  /* 0x00000c1201007387 */ /* 0x000fe80000100800 */
[----:B------:R-:W-:Y:S04]  /*5de0*/  STL [R1+0x8], R17 ;  /* 0x0000081101007387 */ /* 0x000fe80000100800 */
[----:B------:R-:W-:Y:S04]  /*5df0*/  STL [R1+0x4], R16 ;  /* 0x0000041001007387 */ /* 0x000fe80000100800 */
[----:B------:R0:W-:Y:S02]  /*5e00*/  STL [R1], R2 ;  /* 0x0000000201007387 */ /* 0x0001e40000100800 */
[----:B0-----:R-:W-:-:S02]  /*5e10*/  MOV R2, R4 ;  /* 0x0000000400027202 */ /* 0x001fc40000000f00 */
[C---:B------:R-:W-:Y:S01]  /*5e20*/  FSETP.GEU.AND P0, PT, |R7|.reuse, 1.469367938527859385e-39, PT ;  /* 0x001000000700780b */ /* 0x040fe20003f0e200 */
[----:B------:R-:W-:Y:S01]  /*5e30*/  IMAD.MOV.U32 R16, RZ, RZ, 0x1ca00000 ;  /* 0x1ca00000ff107424 */ /* 0x000fe200078e00ff */
[----:B------:R-:W-:Y:S01]  /*5e40*/  LOP3.LUT R8, R7, 0x800fffff, RZ, 0xc0, !PT ;  /* 0x800fffff07087812 */ /* 0x000fe200078ec0ff */
[----:B------:R-:W-:Y:S01]  /*5e50*/  BSSY.RECONVERGENT B0, `(.L_x_143) ;  /* 0x0000051000007945 */ /* 0x000fe20003800200 */
[----:B------:R-:W-:Y:S02]  /*5e60*/  MOV R4, 0x1 ;  /* 0x0000000100047802 */ /* 0x000fe40000000f00 */
[----:B------:R-:W-:Y:S01]  /*5e70*/  LOP3.LUT R9, R8, 0x3ff00000, RZ, 0xfc, !PT ;  /* 0x3ff0000008097812 */ /* 0x000fe200078efcff */
[----:B------:R-:W-:Y:S01]  /*5e80*/  IMAD.MOV.U32 R8, RZ, RZ, R6 ;  /* 0x000000ffff087224 */ /* 0x000fe200078e0006 */
[----:B------:R-:W-:Y:S02]  /*5e90*/  FSETP.GEU.AND P2, PT, |R3|, 1.469367938527859385e-39, PT ;  /* 0x001000000300780b */ /* 0x000fe40003f4e200 */
[----:B------:R-:W-:-:S02]  /*5ea0*/  LOP3.LUT R18, R7, 0x7ff00000, RZ, 0xc0, !PT ;  /* 0x7ff0000007127812 */ /* 0x000fc400078ec0ff */
[----:B------:R-:W-:Y:S01]  /*5eb0*/  LOP3.LUT R19, R3, 0x7ff00000, RZ, 0xc0, !PT ;  /* 0x7ff0000003137812 */ /* 0x000fe200078ec0ff */
[----:B------:R-:W-:Y:S02]  /*5ec0*/  @!P0 DMUL R8, R6, 8.98846567431157953865e+307 ;  /* 0x7fe0000006088828 */ /* 0x000fe40000000000 */
[----:B------:R-:W-:Y:S01]  /*5ed0*/  IMAD.MOV.U32 R0, RZ, RZ, R18 ;  /* 0x000000ffff007224 */ /* 0x000fe200078e0012 */
[----:B------:R-:W-:Y:S02]  /*5ee0*/  ISETP.GE.U32.AND P1, PT, R19, R18, PT ;  /* 0x000000121300720c */ /* 0x000fe40003f26070 */
[----:B------:R-:W-:Y:S01]  /*5ef0*/  MOV R17, R19 ;  /* 0x0000001300117202 */ /* 0x000fe20000000f00 */
[----:B------:R-:W0:Y:S04]  /*5f00*/  MUFU.RCP64H R5, R9 ;  /* 0x0000000900057308 */ /* 0x000e280000001800 */
[----:B------:R-:W-:-:S05]  /*5f10*/  @!P0 LOP3.LUT R0, R9, 0x7ff00000, RZ, 0xc0, !PT ;  /* 0x7ff0000009008812 */ /* 0x000fca00078ec0ff */
[----:B------:R-:W-:Y:S01]  /*5f20*/  VIADD R23, R0, 0xffffffff ;  /* 0xffffffff00177836 */ /* 0x000fe20000000000 */
[----:B0-----:R-:W-:-:S08]  /*5f30*/  DFMA R10, R4, -R8, 1 ;  /* 0x3ff00000040a742b */ /* 0x001fd00000000808 */
[----:B------:R-:W-:-:S08]  /*5f40*/  DFMA R10, R10, R10, R10 ;  /* 0x0000000a0a0a722b */ /* 0x000fd0000000000a */
[----:B------:R-:W-:Y:S01]  /*5f50*/  DFMA R12, R4, R10, R4 ;  /* 0x0000000a040c722b */ /* 0x000fe20000000004 */
[----:B------:R-:W-:Y:S02]  /*5f60*/  SEL R11, R16, 0x63400000, !P1 ;  /* 0x63400000100b7807 */ /* 0x000fe40004800000 */
[----:B------:R-:W-:Y:S02]  /*5f70*/  MOV R10, R2 ;  /* 0x00000002000a7202 */ /* 0x000fe40000000f00 */
[C-C-:B------:R-:W-:Y:S02]  /*5f80*/  @!P2 LOP3.LUT R4, R11.reuse, 0x80000000, R3.reuse, 0xf8, !PT ;  /* 0x800000000b04a812 */ /* 0x140fe400078ef803 */
[----:B------:R-:W-:Y:S01]  /*5f90*/  LOP3.LUT R11, R11, 0x800fffff, R3, 0xf8, !PT ;  /* 0x800fffff0b0b7812 */ /* 0x000fe200078ef803 */
[----:B------:R-:W-:Y:S01]  /*5fa0*/  DFMA R14, R12, -R8, 1 ;  /* 0x3ff000000c0e742b */ /* 0x000fe20000000808 */
[----:B------:R-:W-:Y:S01]  /*5fb0*/  @!P2 LOP3.LUT R5, R4, 0x100000, RZ, 0xfc, !PT ;  /* 0x001000000405a812 */ /* 0x000fe200078efcff */
[----:B------:R-:W-:-:S06]  /*5fc0*/  @!P2 IMAD.MOV.U32 R4, RZ, RZ, RZ ;  /* 0x000000ffff04a224 */ /* 0x000fcc00078e00ff */
[----:B------:R-:W-:Y:S02]  /*5fd0*/  @!P2 DFMA R10, R10, 2, -R4 ;  /* 0x400000000a0aa82b */ /* 0x000fe40000000804 */
[----:B------:R-:W-:-:S08]  /*5fe0*/  DFMA R14, R12, R14, R12 ;  /* 0x0000000e0c0e722b */ /* 0x000fd0000000000c */
[----:B------:R-:W-:Y:S01]  /*5ff0*/  @!P2 LOP3.LUT R17, R11, 0x7ff00000, RZ, 0xc0, !PT ;  /* 0x7ff000000b11a812 */ /* 0x000fe200078ec0ff */
[----:B------:R-:W-:-:S03]  /*6000*/  DMUL R4, R14, R10 ;  /* 0x0000000a0e047228 */ /* 0x000fc60000000000 */
[----:B------:R-:W-:-:S04]  /*6010*/  IADD3 R22, PT, PT, R17, -0x1, RZ ;  /* 0xffffffff11167810 */ /* 0x000fc80007ffe0ff */
[----:B------:R-:W-:Y:S01]  /*6020*/  ISETP.GT.U32.AND P0, PT, R22, 0x7feffffe, PT ;  /* 0x7feffffe1600780c */ /* 0x000fe20003f04070 */
[----:B------:R-:W-:-:S03]  /*6030*/  DFMA R12, R4, -R8, R10 ;  /* 0x80000008040c722b */ /* 0x000fc6000000000a */
[----:B------:R-:W-:-:S05]  /*6040*/  ISETP.GT.U32.OR P0, PT, R23, 0x7feffffe, P0 ;  /* 0x7feffffe1700780c */ /* 0x000fca0000704470 */
[----:B------:R-:W-:-:S08]  /*6050*/  DFMA R12, R14, R12, R4 ;  /* 0x0000000c0e0c722b */ /* 0x000fd00000000004 */
[----:B------:R-:W-:Y:S05]  /*6060*/  @P0 BRA `(.L_x_144) ;  /* 0x0000000000680947 */ /* 0x000fea0003800000 */
[CC--:B------:R-:W-:Y:S02]  /*6070*/  VIADDMNMX R0, R19.reuse, -R18.reuse, 0xb9600000, !PT ;  /* 0xb960000013007446 */ /* 0x0c0fe40007800912 */
[----:B------:R-:W-:Y:S02]  /*6080*/  ISETP.GE.U32.AND P0, PT, R19, R18, PT ;  /* 0x000000121300720c */ /* 0x000fe40003f06070 */
[----:B------:R-:W-:Y:S02]  /*6090*/  VIMNMX R0, PT, PT, R0, 0x46a00000, PT ;  /* 0x46a0000000007848 */ /* 0x000fe40003fe0100 */
[----:B------:R-:W-:Y:S02]  /*60a0*/  SEL R3, R16, 0x63400000, !P0 ;  /* 0x6340000010037807 */ /* 0x000fe40004000000 */
[----:B------:R-:W-:Y:S02]  /*60b0*/  MOV R2, RZ ;  /* 0x000000ff00027202 */ /* 0x000fe40000000f00 */
[----:B------:R-:W-:-:S05]  /*60c0*/  IADD3 R0, PT, PT, -R3, R0, RZ ;  /* 0x0000000003007210 */ /* 0x000fca0007ffe1ff */
[----:B------:R-:W-:-:S06]  /*60d0*/  VIADD R3, R0, 0x7fe00000 ;  /* 0x7fe0000000037836 */ /* 0x000fcc0000000000 */
[----:B------:R-:W-:-:S10]  /*60e0*/  DMUL R4, R12, R2 ;  /* 0x000000020c047228 */ /* 0x000fd40000000000 */
[----:B------:R-:W-:-:S13]  /*60f0*/  FSETP.GTU.AND P0, PT, |R5|, 1.469367938527859385e-39, PT ;  /* 0x001000000500780b */ /* 0x000fda0003f0c200 */
[----:B------:R-:W-:Y:S05]  /*6100*/  @P0 BRA `(.L_x_145) ;  /* 0x0000000000940947 */ /* 0x000fea0003800000 */
[----:B------:R-:W-:Y:S01]  /*6110*/  DFMA R8, R12, -R8, R10 ;  /* 0x800000080c08722b */ /* 0x000fe2000000000a */
[----:B------:R-:W-:-:S09]  /*6120*/  IMAD.MOV.U32 R2, RZ, RZ, RZ ;  /* 0x000000ffff027224 */ /* 0x000fd200078e00ff */
[C---:B------:R-:W-:Y:S02]  /*6130*/  FSETP.NEU.AND P0, PT, R9.reuse, RZ, PT ;  /* 0x000000ff0900720b */ /* 0x040fe40003f0d000 */
[----:B------:R-:W-:-:S04]  /*6140*/  LOP3.LUT R11, R9, 0x80000000, R7, 0x48, !PT ;  /* 0x80000000090b7812 */ /* 0x000fc800078e4807 */
[----:B------:R-:W-:-:S07]  /*6150*/  LOP3.LUT R3, R11, R3, RZ, 0xfc, !PT ;  /* 0x000000030b037212 */ /* 0x000fce00078efcff */
[----:B------:R-:W-:Y:S05]  /*6160*/  @!P0 BRA `(.L_x_145) ;  /* 0x00000000007c8947 */ /* 0x000fea0003800000 */
[----:B------:R-:W-:Y:S01]  /*6170*/  IADD3 R7, PT, PT, -R0, RZ, RZ ;  /* 0x000000ff00077210 */ /* 0x000fe20007ffe1ff */
[----:B------:R-:W-:Y:S01]  /*6180*/  IMAD.MOV.U32 R6, RZ, RZ, RZ ;  /* 0x000000ffff067224 */ /* 0x000fe200078e00ff */
[----:B------:R-:W-:-:S05]  /*6190*/  DMUL.RP R2, R12, R2 ;  /* 0x000000020c027228 */ /* 0x000fca0000008000 */
[----:B------:R-:W-:-:S05]  /*61a0*/  DFMA R6, R4, -R6, R12 ;  /* 0x800000060406722b */ /* 0x000fca000000000c */
[----:B------:R-:W-:Y:S02]  /*61b0*/  LOP3.LUT R11, R3, R11, RZ, 0x3c, !PT ;  /* 0x0000000b030b7212 */ /* 0x000fe400078e3cff */
[----:B------:R-:W-:-:S04]  /*61c0*/  IADD3 R6, PT, PT, -R0, -0x43300000, RZ ;  /* 0xbcd0000000067810 */ /* 0x000fc80007ffe1ff */
[----:B------:R-:W-:-:S04]  /*61d0*/  FSETP.NEU.AND P0, PT, |R7|, R6, PT ;  /* 0x000000060700720b */ /* 0x000fc80003f0d200 */
[----:B------:R-:W-:Y:S02]  /*61e0*/  FSEL R4, R2, R4, !P0 ;  /* 0x0000000402047208 */ /* 0x000fe40004000000 */
[----:B------:R-:W-:Y:S01]  /*61f0*/  FSEL R5, R11, R5, !P0 ;  /* 0x000000050b057208 */ /* 0x000fe20004000000 */
[----:B------:R-:W-:Y:S06]  /*6200*/  BRA `(.L_x_145) ;  /* 0x0000000000547947 */ /* 0x000fec0003800000 */
.L_x_144:
[----:B------:R-:W-:-:S14]  /*6210*/  DSETP.NAN.AND P0, PT, R2, R2, PT ;  /* 0x000000020200722a */ /* 0x000fdc0003f08000 */
[----:B------:R-:W-:Y:S05]  /*6220*/  @P0 BRA `(.L_x_146) ;  /* 0x0000000000440947 */ /* 0x000fea0003800000 */
[----:B------:R-:W-:-:S14]  /*6230*/  DSETP.NAN.AND P0, PT, R6, R6, PT ;  /* 0x000000060600722a */ /* 0x000fdc0003f08000 */
[----:B------:R-:W-:Y:S05]  /*6240*/  @P0 BRA `(.L_x_147) ;  /* 0x0000000000300947 */ /* 0x000fea0003800000 */
[----:B------:R-:W-:Y:S01]  /*6250*/  ISETP.NE.AND P0, PT, R17, R0, PT ;  /* 0x000000001100720c */ /* 0x000fe20003f05270 */
[----:B------:R-:W-:Y:S01]  /*6260*/  IMAD.MOV.U32 R5, RZ, RZ, -0x80000 ;  /* 0xfff80000ff057424 */ /* 0x000fe200078e00ff */
[----:B------:R-:W-:-:S11]  /*6270*/  MOV R4, 0x0 ;  /* 0x0000000000047802 */ /* 0x000fd60000000f00 */
[----:B------:R-:W-:Y:S05]  /*6280*/  @!P0 BRA `(.L_x_145) ;  /* 0x0000000000348947 */ /* 0x000fea0003800000 */
[----:B------:R-:W-:Y:S02]  /*6290*/  ISETP.NE.AND P0, PT, R17, 0x7ff00000, PT ;  /* 0x7ff000001100780c */ /* 0x000fe40003f05270 */
[----:B------:R-:W-:Y:S02]  /*62a0*/  LOP3.LUT R5, R3, 0x80000000, R7, 0x48, !PT ;  /* 0x8000000003057812 */ /* 0x000fe400078e4807 */
[----:B------:R-:W-:-:S13]  /*62b0*/  ISETP.EQ.OR P0, PT, R0, RZ, !P0 ;  /* 0x000000ff0000720c */ /* 0x000fda0004702670 */
[----:B------:R-:W-:Y:S02]  /*62c0*/  @P0 LOP3.LUT R0, R5, 0x7ff00000, RZ, 0xfc, !PT ;  /* 0x7ff0000005000812 */ /* 0x000fe400078efcff */
[----:B------:R-:W-:Y:S01]  /*62d0*/  @!P0 MOV R4, RZ ;  /* 0x000000ff00048202 */ /* 0x000fe20000000f00 */
[----:B------:R-:W-:Y:S01]  /*62e0*/  @P0 IMAD.MOV.U32 R4, RZ, RZ, RZ ;  /* 0x000000ffff040224 */ /* 0x000fe200078e00ff */
[----:B------:R-:W-:Y:S01]  /*62f0*/  @P0 MOV R5, R0 ;  /* 0x0000000000050202 */ /* 0x000fe20000000f00 */
[----:B------:R-:W-:Y:S06]  /*6300*/  BRA `(.L_x_145) ;  /* 0x0000000000147947 */ /* 0x000fec0003800000 */
.L_x_147:
[----:B------:R-:W-:Y:S01]  /*6310*/  LOP3.LUT R5, R7, 0x80000, RZ, 0xfc, !PT ;  /* 0x0008000007057812 */ /* 0x000fe200078efcff */
[----:B------:R-:W-:Y:S01]  /*6320*/  IMAD.MOV.U32 R4, RZ, RZ, R6 ;  /* 0x000000ffff047224 */ /* 0x000fe200078e0006 */
[----:B------:R-:W-:Y:S06]  /*6330*/  BRA `(.L_x_145) ;  /* 0x0000000000087947 */ /* 0x000fec0003800000 */
.L_x_146:
[----:B------:R-:W-:Y:S02]  /*6340*/  LOP3.LUT R5, R3, 0x80000, RZ, 0xfc, !PT ;  /* 0x0008000003057812 */ /* 0x000fe400078efcff */
[----:B------:R-:W-:-:S07]  /*6350*/  MOV R4, R2 ;  /* 0x0000000200047202 */ /* 0x000fce0000000f00 */
.L_x_145:
[----:B------:R-:W-:Y:S05]  /*6360*/  BSYNC.RECONVERGENT B0 ;  /* 0x0000000000007941 */ /* 0x000fea0003800200 */
.L_x_143:
[----:B------:R-:W2:Y:S04]  /*6370*/  LDL R2, [R1] ;  /* 0x0000000001027983 */ /* 0x000ea80000100800 */
[----:B------:R-:W2:Y:S04]  /*6380*/  LDL R16, [R1+0x4] ;  /* 0x0000040001107983 */ /* 0x000ea80000100800 */
[----:B------:R-:W2:Y:S04]  /*6390*/  LDL R17, [R1+0x8] ;  /* 0x0000080001117983 */ /* 0x000ea80000100800 */
[----:B------:R-:W2:Y:S04]  /*63a0*/  LDL R18, [R1+0xc] ;  /* 0x00000c0001127983 */ /* 0x000ea80000100800 */
[----:B------:R-:W2:Y:S04]  /*63b0*/  LDL R19, [R1+0x10] ;  /* 0x0000100001137983 */ /* 0x000ea80000100800 */
[----:B------:R-:W2:Y:S04]  /*63c0*/  LDL R22, [R1+0x14] ;  /* 0x0000140001167983 */ /* 0x000ea80000100800 */
[----:B------:R0:W2:Y:S02]  /*63d0*/  LDL R23, [R1+0x18] ;  /* 0x0000180001177983 */ /* 0x0000a40000100800 */
[----:B0-----:R-:W-:Y:S01]  /*63e0*/  VIADD R1, R1, 0x20 ;  /* 0x0000002001017836 */ /* 0x001fe20000000000 */
[----:B--2---:R-:W-:Y:S06]  /*63f0*/  RET.REL.NODEC R20 `(_Z19kernel_render_frame6float3S_iidP6uchar4S1_iiP8trianglei5Lighti) ;  /* 0xffffff9c14007950 */ /* 0x004fec0003c3ffff */
        .weak           $__internal_2_$__cuda_sm20_sqrt_rn_f32_slowpath
        .type           $__internal_2_$__cuda_sm20_sqrt_rn_f32_slowpath,@function
        .size           $__internal_2_$__cuda_sm20_sqrt_rn_f32_slowpath,($__internal_3_$__cuda_sm3x_div_rn_noftz_f32_slowpath - $__internal_2_$__cuda_sm20_sqrt_rn_f32_slowpath)
$__internal_2_$__cuda_sm20_sqrt_rn_f32_slowpath:
[----:B------:R-:W-:Y:S01]  /*6400*/  IADD3 R1, PT, PT, R1, -0x8, RZ ;  /* 0xfffffff801017810 */ /* 0x000fe20007ffe0ff */
[----:B------:R-:W-:-:S04]  /*6410*/  IMAD.MOV.U32 R0, RZ, RZ, R4 ;  /* 0x000000ffff007224 */ /* 0x000fc800078e0004 */
[----:B------:R0:W-:Y:S01]  /*6420*/  STL [R1], R2 ;  /* 0x0000000201007387 */ /* 0x0001e20000100800 */
[----:B------:R-:W-:Y:S01]  /*6430*/  LOP3.LUT P0, RZ, R0, 0x7fffffff, RZ, 0xc0, !PT ;  /* 0x7fffffff00ff7812 */ /* 0x000fe2000780c0ff */
[----:B------:R-:W-:-:S12]  /*6440*/  BSSY.RECONVERGENT B0, `(.L_x_148) ;  /* 0x0000013000007945 */ /* 0x000fd80003800200 */
[----:B------:R-:W-:Y:S01]  /*6450*/  @!P0 MOV R4, R0 ;  /* 0x0000000000048202 */ /* 0x000fe20000000f00 */
[----:B0-----:R-:W-:Y:S06]  /*6460*/  @!P0 BRA `(.L_x_149) ;  /* 0x0000000000408947 */ /* 0x001fec0003800000 */
[----:B------:R-:W-:-:S13]  /*6470*/  FSETP.GEU.FTZ.AND P0, PT, R0, RZ, PT ;  /* 0x000000ff0000720b */ /* 0x000fda0003f1e000 */
[----:B------:R-:W-:Y:S01]  /*6480*/  @!P0 IMAD.MOV.U32 R4, RZ, RZ, 0x7fffffff ;  /* 0x7fffffffff048424 */ /* 0x000fe200078e00ff */
[----:B------:R-:W-:Y:S06]  /*6490*/  @!P0 BRA `(.L_x_149) ;  /* 0x0000000000348947 */ /* 0x000fec0003800000 */
[----:B------:R-:W-:-:S13]  /*64a0*/  FSETP.GTU.FTZ.AND P0, PT, |R0|, +INF , PT ;  /* 0x7f8000000000780b */ /* 0x000fda0003f1c200 */
[----:B------:R-:W-:Y:S01]  /*64b0*/  @P0 FADD.FTZ R4, R0, 1 ;  /* 0x3f80000000040421 */ /* 0x000fe20000010000 */
[----:B------:R-:W-:Y:S06]  /*64c0*/  @P0 BRA `(.L_x_149) ;  /* 0x0000000000280947 */ /* 0x000fec0003800000 */
[----:B------:R-:W-:-:S13]  /*64d0*/  FSETP.NEU.FTZ.AND P0, PT, |R0|, +INF , PT ;  /* 0x7f8000000000780b */ /* 0x000fda0003f1d200 */
[----:B------:R-:W-:-:S04]  /*64e0*/  @P0 FFMA R2, R0, 1.84467440737095516160e+19, RZ ;  /* 0x5f80000000020823 */ /* 0x000fc800000000ff */
[----:B------:R-:W0:Y:S02]  /*64f0*/  @P0 MUFU.RSQ R3, R2 ;  /* 0x0000000200030308 */ /* 0x000e240000001400 */
[----:B0-----:R-:W-:Y:S01]  /*6500*/  @P0 FMUL.FTZ R5, R2, R3 ;  /* 0x0000000302050220 */ /* 0x001fe20000410000 */
[----:B------:R-:W-:-:S03]  /*6510*/  @P0 FMUL.FTZ R3, R3, 0.5 ;  /* 0x3f00000003030820 */ /* 0x000fc60000410000 */
[----:B------:R-:W-:-:S04]  /*6520*/  @P0 FADD.FTZ R4, -R5, -RZ ;  /* 0x800000ff05040221 */ /* 0x000fc80000010100 */
[----:B------:R-:W-:Y:S01]  /*6530*/  @P0 FFMA R6, R5, R4, R2 ;  /* 0x0000000405060223 */ /* 0x000fe20000000002 */
[----:B------:R-:W-:-:S03]  /*6540*/  @!P0 MOV R4, R0 ;  /* 0x0000000000048202 */ /* 0x000fc60000000f00 */
[----:B------:R-:W-:-:S04]  /*6550*/  @P0 FFMA R3, R6, R3, R5 ;  /* 0x0000000306030223 */ /* 0x000fc80000000005 */
[----:B------:R-:W-:-:S07]  /*6560*/  @P0 FMUL.FTZ R4, R3, 2.3283064365386962891e-10 ;  /* 0x2f80000003040820 */ /* 0x000fce0000410000 */
.L_x_149:
[----:B------:R-:W-:Y:S05]  /*6570*/  BSYNC.RECONVERGENT B0 ;  /* 0x0000000000007941 */ /* 0x000fea0003800200 */
.L_x_148:
[----:B------:R0:W2:Y:S02]  /*6580*/  LDL R2, [R1] ;  /* 0x0000000001027983 */ /* 0x0000a40000100800 */
[----:B0-----:R-:W-:Y:S01]  /*6590*/  VIADD R1, R1, 0x8 ;  /* 0x0000000801017836 */ /* 0x001fe20000000000 */
[----:B--2---:R-:W-:Y:S06]  /*65a0*/  RET.REL.NODEC R20 `(_Z19kernel_render_frame6float3S_iidP6uchar4S1_iiP8trianglei5Lighti) ;  /* 0xffffff9814947950 */ /* 0x004fec0003c3ffff */
        .weak           $__internal_3_$__cuda_sm3x_div_rn_noftz_f32_slowpath
        .type           $__internal_3_$__cuda_sm3x_div_rn_noftz_f32_slowpath,@function
        .size           $__internal_3_$__cuda_sm3x_div_rn_noftz_f32_slowpath,($_Z19kernel_render_frame6float3S_iidP6uchar4S1_iiP8trianglei5Lighti$__internal_trig_reduction_slowpathd - $__internal_3_$__cuda_sm3x_div_rn_noftz_f32_slowpath)
$__internal_3_$__cuda_sm3x_div_rn_noftz_f32_slowpath:
[----:B------:R-:W-:-:S05]  /*65b0*/  IADD3 R1, PT, PT, R1, -0x8, RZ ;  /* 0xfffffff801017810 */ /* 0x000fca0007ffe0ff */
[----:B------:R0:W-:Y:S02]  /*65c0*/  STL [R1], R2 ;  /* 0x0000000201007387 */ /* 0x0001e40000100800 */
[----:B0-----:R-:W-:Y:S01]  /*65d0*/  SHF.R.U32.HI R2, RZ, 0x17, R5 ;  /* 0x00000017ff027819 */ /* 0x001fe20000011605 */
[----:B------:R-:W-:Y:S01]  /*65e0*/  BSSY.RECONVERGENT B0, `(.L_x_150) ;  /* 0x0000062000007945 */ /* 0x000fe20003800200 */
[----:B------:R-:W-:Y:S02]  /*65f0*/  SHF.R.U32.HI R0, RZ, 0x17, R4 ;  /* 0x00000017ff007819 */ /* 0x000fe40000011604 */
[----:B------:R-:W-:Y:S02]  /*6600*/  LOP3.LUT R8, R2, 0xff, RZ, 0xc0, !PT ;  /* 0x000000ff02087812 */ /* 0x000fe400078ec0ff */
[----:B------:R-:W-:-:S03]  /*6610*/  LOP3.LUT R3, R0, 0xff, RZ, 0xc0, !PT ;  /* 0x000000ff00037812 */ /* 0x000fc600078ec0ff */
[----:B------:R-:W-:Y:S01]  /*6620*/  VIADD R6, R8, 0xffffffff ;  /* 0xffffffff08067836 */ /* 0x000fe20000000000 */
[----:B------:R-:W-:-:S04]  /*6630*/  IADD3 R0, PT, PT, R3, -0x1, RZ ;  /* 0xffffffff03007810 */ /* 0x000fc80007ffe0ff */
        /* <DEDUP_REMOVED lines=20> */
[----:B------:R-:W-:Y:S02]  /*6780*/  ISETP.GE.AND P0, PT, R0, RZ, PT ;  /* 0x000000ff0000720c */ /* 0x000fe40003f06270 */
[----:B------:R-:W-:-:S11]  /*6790*/  ISETP.GE.AND P1, PT, R6, RZ, PT ;  /* 0x000000ff0600720c */ /* 0x000fd60003f26270 */
[----:B------:R-:W-:Y:S01]  /*67a0*/  @P0 MOV R2, RZ ;  /* 0x000000ff00020202 */ /* 0x000fe20000000f00 */
[----:B------:R-:W-:Y:S02]  /*67b0*/  @!P0 IMAD.MOV.U32 R2, RZ, RZ, -0x40 ;  /* 0xffffffc0ff028424 */ /* 0x000fe400078e00ff */
[----:B------:R-:W-:Y:S01]  /*67c0*/  @!P0 FFMA R4, R4, 1.84467440737095516160e+19, RZ ;  /* 0x5f80000004048823 */ /* 0x000fe200000000ff */
[----:B------:R-:W-:Y:S02]  /*67d0*/  @!P1 FFMA R5, R5, 1.84467440737095516160e+19, RZ ;  /* 0x5f80000005059823 */ /* 0x000fe400000000ff */
[----:B------:R-:W-:-:S07]  /*67e0*/  @!P1 IADD3 R2, PT, PT, R2, 0x40, RZ ;  /* 0x0000004002029810 */ /* 0x000fce0007ffe0ff */
.L_x_151:
[----:B------:R-:W-:Y:S01]  /*67f0*/  LEA R0, R8, 0xc0800000, 0x17 ;  /* 0xc080000008007811 */ /* 0x000fe200078eb8ff */
[----:B------:R-:W-:Y:S01]  /*6800*/  BSSY.RECONVERGENT B1, `(.L_x_156) ;  /* 0x0000036000017945 */ /* 0x000fe20003800200 */
[----:B------:R-:W-:-:S03]  /*6810*/  IADD3 R3, PT, PT, R3, -0x7f, RZ ;  /* 0xffffff8103037810 */ /* 0x000fc60007ffe0ff */
        /* <DEDUP_REMOVED lines=14> */
[----:B------:R-:W-:-:S04]  /*6900*/  LOP3.LUT R0, R0, 0xff, RZ, 0xc0, !PT ;  /* 0x000000ff00007812 */ /* 0x000fc800078ec0ff */
[----:B------:R-:W-:-:S05]  /*6910*/  IADD3 R8, PT, PT, R0, R3, RZ ;  /* 0x0000000300087210 */ /* 0x000fca0007ffe0ff */
        /* <DEDUP_REMOVED lines=10> */
[CCC-:B------:R-:W-:Y:S01]  /*69c0*/  FFMA.RZ R0, R11.reuse, R7.reuse, R6.reuse ;  /* 0x000000070b007223 */ /* 0x1c0fe2000000c006 */
[C---:B------:R-:W-:Y:S01]  /*69d0*/  IADD3 R5, PT, PT, R8.reuse, 0x20, RZ ;  /* 0x0000002008057810 */ /* 0x040fe20007ffe0ff */
[CCC-:B------:R-:W-:Y:S01]  /*69e0*/  FFMA.RM R3, R11.reuse, R7.reuse, R6.reuse ;  /* 0x000000070b037223 */ /* 0x1c0fe20000004006 */
[----:B------:R-:W-:Y:S02]  /*69f0*/  ISETP.NE.AND P2, PT, R8, RZ, PT ;  /* 0x000000ff0800720c */ /* 0x000fe40003f45270 */
[----:B------:R-:W-:Y:S01]  /*6a00*/  LOP3.LUT R2, R0, 0x7fffff, RZ, 0xc0, !PT ;  /* 0x007fffff00027812 */ /* 0x000fe200078ec0ff */
[----:B------:R-:W-:Y:S01]  /*6a10*/  FFMA.RP R0, R11, R7, R6 ;  /* 0x000000070b007223 */ /* 0x000fe20000008006 */
[----:B------:R-:W-:Y:S01]  /*6a20*/  IMAD.MOV R6, RZ, RZ, -R8 ;  /* 0x000000ffff067224 */ /* 0x000fe200078e0a08 */
[----:B------:R-:W-:Y:S02]  /*6a30*/  ISETP.NE.AND P1, PT, R8, RZ, PT ;  /* 0x000000ff0800720c */ /* 0x000fe40003f25270 */
[----:B------:R-:W-:-:S02]  /*6a40*/  LOP3.LUT R2, R2, 0x800000, RZ, 0xfc, !PT ;  /* 0x0080000002027812 */ /* 0x000fc400078efcff */
        /* <DEDUP_REMOVED lines=9> */
[----:B------:R-:W-:-:S04]  /*6ae0*/  LOP3.LUT R0, R0, R3, RZ, 0xc0, !PT ;  /* 0x0000000300007212 */ /* 0x000fc800078ec0ff */
[----:B------:R-:W-:-:S04]  /*6af0*/  IADD3 R5, PT, PT, R5, R0, RZ ;  /* 0x0000000005057210 */ /* 0x000fc80007ffe0ff */
[----:B------:R-:W-:Y:S01]  /*6b00*/  LOP3.LUT R4, R5, R4, RZ, 0xfc, !PT ;  /* 0x0000000405047212 */ /* 0x000fe200078efcff */
[----:B------:R-:W-:Y:S06]  /*6b10*/  BRA `(.L_x_159) ;  /* 0x0000000000107947 */ /* 0x000fec0003800000 */
.L_x_158:
[----:B------:R-:W-:-:S04]  /*6b20*/  LOP3.LUT R4, R4, 0x80000000, RZ, 0xc0, !PT ;  /* 0x8000000004047812 */ /* 0x000fc800078ec0ff */
[----:B------:R-:W-:Y:S01]  /*6b30*/  LOP3.LUT R4, R4, 0x7f800000, RZ, 0xfc, !PT ;  /* 0x7f80000004047812 */ /* 0x000fe200078efcff */
[----:B------:R-:W-:Y:S06]  /*6b40*/  BRA `(.L_x_159) ;  /* 0x0000000000047947 */ /* 0x000fec0003800000 */
.L_x_157:
[----:B------:R-:W-:-:S07]  /*6b50*/  IMAD R4, R3, 0x800000, R4 ;  /* 0x0080000003047824 */ /* 0x000fce00078e0204 */
.L_x_159:
[----:B------:R-:W-:Y:S05]  /*6b60*/  BSYNC.RECONVERGENT B1 ;  /* 0x0000000000017941 */ /* 0x000fea0003800200 */
.L_x_156:
[----:B------:R-:W-:Y:S05]  /*6b70*/  BRA `(.L_x_160) ;  /* 0x0000000000207947 */ /* 0x000fea0003800000 */
.L_x_155:
[----:B------:R-:W-:-:S04]  /*6b80*/  LOP3.LUT R4, R5, 0x80000000, R4, 0x48, !PT ;  /* 0x8000000005047812 */ /* 0x000fc800078e4804 */
[----:B------:R-:W-:Y:S01]  /*6b90*/  LOP3.LUT R4, R4, 0x7f800000, RZ, 0xfc, !PT ;  /* 0x7f80000004047812 */ /* 0x000fe200078efcff */
[----:B------:R-:W-:Y:S06]  /*6ba0*/  BRA `(.L_x_160) ;  /* 0x0000000000147947 */ /* 0x000fec0003800000 */
.L_x_154:
[----:B------:R-:W-:Y:S01]  /*6bb0*/  LOP3.LUT R4, R5, 0x80000000, R4, 0x48, !PT ;  /* 0x8000000005047812 */ /* 0x000fe200078e4804 */
[----:B------:R-:W-:Y:S06]  /*6bc0*/  BRA `(.L_x_160) ;  /* 0x00000000000c7947 */ /* 0x000fec0003800000 */
.L_x_153:
[----:B------:R-:W0:Y:S01]  /*6bd0*/  MUFU.RSQ R4, -QNAN ;  /* 0xffc0000000047908 */ /* 0x000e220000001400 */
[----:B------:R-:W-:Y:S05]  /*6be0*/  BRA `(.L_x_160) ;  /* 0x0000000000047947 */ /* 0x000fea0003800000 */
.L_x_152:
[----:B------:R-:W-:-:S07]  /*6bf0*/  FADD.FTZ R4, R4, R5 ;  /* 0x0000000504047221 */ /* 0x000fce0000010000 */
.L_x_160:
[----:B------:R-:W-:Y:S05]  /*6c00*/  BSYNC.RECONVERGENT B0 ;  /* 0x0000000000007941 */ /* 0x000fea0003800200 */
.L_x_150:
[----:B------:R1:W0:Y:S02]  /*6c10*/  LDL R2, [R1] ;  /* 0x0000000001027983 */ /* 0x0002240000100800 */
[----:B-1----:R-:W-:Y:S01]  /*6c20*/  IADD3 R1, PT, PT, R1, 0x8, RZ ;  /* 0x0000000801017810 */ /* 0x002fe20007ffe0ff */
[----:B0-----:R-:W-:Y:S06]  /*6c30*/  RET.REL.NODEC R20 `(_Z19kernel_render_frame6float3S_iidP6uchar4S1_iiP8trianglei5Lighti) ;  /* 0xffffff9014f07950 */ /* 0x001fec0003c3ffff */
        .type           $_Z19kernel_render_frame6float3S_iidP6uchar4S1_iiP8trianglei5Lighti$__internal_trig_reduction_slowpathd,@function
        .size           $_Z19kernel_render_frame6float3S_iidP6uchar4S1_iiP8trianglei5Lighti$__internal_trig_reduction_slowpathd,(.L_x_175 - $_Z19kernel_render_frame6float3S_iidP6uchar4S1_iiP8trianglei5Lighti$__internal_trig_reduction_slowpathd)
$_Z19kernel_render_frame6float3S_iidP6uchar4S1_iiP8trianglei5Lighti$__internal_trig_reduction_slowpathd:
[----:B------:R-:W-:Y:S01]  /*6c40*/  SHF.R.U32.HI R12, RZ, 0x14, R10 ;  /* 0x00000014ff0c7819 */ /* 0x000fe2000001160a */
[----:B------:R-:W-:Y:S01]  /*6c50*/  IMAD.MOV.U32 R4, RZ, RZ, R2 ;  /* 0x000000ffff047224 */ /* 0x000fe200078e0002 */
[----:B------:R-:W-:Y:S01]  /*6c60*/  MOV R5, R10 ;  /* 0x0000000a00057202 */ /* 0x000fe20000000f00 */
[----:B------:R-:W-:Y:S01]  /*6c70*/  IMAD.MOV.U32 R0, RZ, RZ, RZ ;  /* 0x000000ffff007224 */ /* 0x000fe200078e00ff */
[----:B------:R-:W-:-:S04]  /*6c80*/  LOP3.LUT R3, R12, 0x7ff, RZ, 0xc0, !PT ;  /* 0x000007ff0c037812 */ /* 0x000fc800078ec0ff */
[----:B------:R-:W-:-:S13]  /*6c90*/  ISETP.NE.AND P0, PT, R3, 0x7ff, PT ;  /* 0x000007ff0300780c */ /* 0x000fda0003f05270 */
[----:B------:R-:W-:Y:S05]  /*6ca0*/  @!P0 BRA `(.L_x_161) ;  /* 0x0000000800488947 */ /* 0x000fea0003800000 */
[----:B------:R-:W-:Y:S01]  /*6cb0*/  IADD3 R0, PT, PT, R3, -0x400, RZ ;  /* 0xfffffc0003007810 */ /* 0x000fe20007ffe0ff */
[----:B------:R-:W-:Y:S01]  /*6cc0*/  BSSY.RECONVERGENT B2, `(.L_x_162) ;  /* 0x000002f000027945 */ /* 0x000fe20003800200 */
[----:B------:R-:W-:Y:S01]  /*6cd0*/  VIADD R11, R1, 0x30 ;  /* 0x00000030010b7836 */ /* 0x000fe20000000000 */
[----:B------:R-:W-:Y:S02]  /*6ce0*/  CS2R R16, SRZ ;  /* 0x0000000000107805 */ /* 0x000fe4000001ff00 */
[----:B------:R-:W-:Y:S02]  /*6cf0*/  SHF.R.U32.HI R15, RZ, 0x6, R0 ;  /* 0x00000006ff0f7819 */ /* 0x000fe40000011600 */
[----:B------:R-:W-:Y:S02]  /*6d00*/  ISETP.GE.U32.AND P0, PT, R0, 0x80, PT ;  /* 0x000000800000780c */ /* 0x000fe40003f06070 */
[C---:B------:R-:W-:Y:S02]  /*6d10*/  IADD3 R0, PT, PT, -R15.reuse, 0x13, RZ ;  /* 0x000000130f007810 */ /* 0x040fe40007ffe1ff */
[----:B------:R-:W-:-:S02]  /*6d20*/  IADD3 R2, PT, PT, -R15, 0xf, RZ ;  /* 0x0000000f0f027810 */ /* 0x000fc40007ffe1ff */
[----:B------:R-:W-:-:S04]  /*6d30*/  SEL R14, R0, 0x12, P0 ;  /* 0x00000012000e7807 */ /* 0x000fc80000000000 */
[----:B------:R-:W-:-:S13]  /*6d40*/  ISETP.GE.AND P0, PT, R2, R14, PT ;  /* 0x0000000e0200720c */ /* 0x000fda0003f06270 */
[----:B------:R-:W-:Y:S05]  /*6d50*/  @P0 BRA `(.L_x_163) ;  /* 0x0000000000940947 */ /* 0x000fea0003800000 */
[----:B------:R-:W0:Y:S01]  /*6d60*/  LDC.64 R20, c[0x0][0x358] ;  /* 0x0000d600ff147b82 */ /* 0x000e220000000a00 */
[C---:B------:R-:W-:Y:S01]  /*6d70*/  SHF.L.U64.HI R3, R4.reuse, 0xb, R5 ;  /* 0x0000000b04037819 */ /* 0x040fe20000010205 */
[----:B------:R-:W-:Y:S01]  /*6d80*/  HFMA2 R6, -RZ, RZ, 0, 0 ;  /* 0x00000000ff067431 */ /* 0x000fe200000001ff */
[----:B------:R-:W-:Y:S01]  /*6d90*/  BSSY.RECONVERGENT B3, `(.L_x_164) ;  /* 0x0000020000037945 */ /* 0x000fe20003800200 */
[----:B------:R-:W-:Y:S01]  /*6da0*/  SHF.L.U32 R13, R4, 0xb, RZ ;  /* 0x0000000b040d7819 */ /* 0x000fe200000006ff */
[----:B------:R-:W-:Y:S01]  /*6db0*/  IMAD.MOV.U32 R7, RZ, RZ, R2 ;  /* 0x000000ffff077224 */ /* 0x000fe200078e0002 */
[----:B------:R-:W-:Y:S02]  /*6dc0*/  IADD3 R0, PT, PT, RZ, -R15, -R14 ;  /* 0x8000000fff007210 */ /* 0x000fe40007ffe80e */
[----:B------:R-:W-:Y:S02]  /*6dd0*/  CS2R R16, SRZ ;  /* 0x0000000000107805 */ /* 0x000fe4000001ff00 */
[----:B------:R-:W-:-:S07]  /*6de0*/  LOP3.LUT R19, R3, 0x80000000, RZ, 0xfc, !PT ;  /* 0x8000000003137812 */ /* 0x000fce00078efcff */
.L_x_165:
[----:B------:R-:W1:Y:S01]  /*6df0*/  LDC.64 R2, c[0x4][RZ] ;  /* 0x01000000ff027b82 */ /* 0x000e620000000a00 */
[----:B0-----:R-:W-:Y:S02]  /*6e00*/  R2UR UR4, R20 ;  /* 0x00000000140472ca */ /* 0x001fe400000e0000 */
[----:B------:R-:W-:Y:S01]  /*6e10*/  R2UR UR5, R21 ;  /* 0x00000000150572ca */ /* 0x000fe200000e0000 */
[----:B-1----:R-:W-:-:S12]  /*6e20*/  IMAD.WIDE R2, R7, 0x8, R2 ;  /* 0x0000000807027825 */ /* 0x002fd800078e0202 */
[----:B------:R-:W2:Y:S01]  /*6e30*/  LDG.E.64.CONSTANT R2, desc[UR4][R2.64] ;  /* 0x0000000402027981 */ /* 0x000ea2000c1e9b00 */
[----:B------:R-:W-:Y:S02]  /*6e40*/  VIADD R0, R0, 0x1 ;  /* 0x0000000100007836 */ /* 0x000fe40000000000 */
[----:B------:R-:W-:Y:S02]  /*6e50*/  VIADD R7, R7, 0x1 ;  /* 0x0000000107077836 */ /* 0x000fe40000000000 */
[----:B--2---:R-:W-:-:S04]  /*6e60*/  IMAD.WIDE.U32 R4, P2, R2, R13, R16 ;  /* 0x0000000d02047225 */ /* 0x004fc80007840010 */
[----:B------:R-:W-:Y:S02]  /*6e70*/  IMAD R9, R2, R19, RZ ;  /* 0x0000001302097224 */ /* 0x000fe400078e02ff */
[CC--:B------:R-:W-:Y:S02]  /*6e80*/  IMAD R16, R3.reuse, R13.reuse, RZ ;  /* 0x0000000d03107224 */ /* 0x0c0fe400078e02ff */
[----:B------:R-:W-:Y:S01]  /*6e90*/  IMAD.HI.U32 R17, R3, R13, RZ ;  /* 0x0000000d03117227 */ /* 0x000fe200078e00ff */
[----:B------:R-:W-:-:S03]  /*6ea0*/  IADD3 R5, P0, PT, R9, R5, RZ ;  /* 0x0000000509057210 */ /* 0x000fc60007f1e0ff */
[----:B------:R-:W-:Y:S01]  /*6eb0*/  IMAD R9, R6, 0x8, R11 ;  /* 0x0000000806097824 */ /* 0x000fe200078e020b */
[----:B------:R-:W-:Y:S01]  /*6ec0*/  IADD3 R5, P1, PT, R16, R5, RZ ;  /* 0x0000000510057210 */ /* 0x000fe20007f3e0ff */
[----:B------:R-:W-:Y:S01]  /*6ed0*/  IMAD.HI.U32 R16, R2, R19, RZ ;  /* 0x0000001302107227 */ /* 0x000fe200078e00ff */
[----:B------:R-:W-:-:S03]  /*6ee0*/  IADD3 R6, PT, PT, R6, 0x1, RZ ;  /* 0x0000000106067810 */ /* 0x000fc60007ffe0ff */
[CC--:B------:R-:W-:Y:S01]  /*6ef0*/  IMAD.HI.U32 R18, R3.reuse, R19.reuse, RZ ;  /* 0x0000001303127227 */ /* 0x0c0fe200078e00ff */
[----:B------:R-:W-:Y:S01]  /*6f00*/  IADD3.X R2, PT, PT, R16, RZ, RZ, P2, !PT ;  /* 0x000000ff10027210 */ /* 0x000fe200017fe4ff */
[----:B------:R1:W-:Y:S02]  /*6f10*/  STL.64 [R9], R4 ;  /* 0x0000000409007387 */ /* 0x0003e40000100a00 */
[----:B------:R-:W-:Y:S01]  /*6f20*/  IMAD R3, R3, R19, RZ ;  /* 0x0000001303037224 */ /* 0x000fe200078e02ff */
[----:B------:R-:W-:-:S04]  /*6f30*/  IADD3.X R2, P0, PT, R17, R2, RZ, P0, !PT ;  /* 0x0000000211027210 */ /* 0x000fc8000071e4ff */
[----:B------:R-:W-:Y:S02]  /*6f40*/  IADD3.X R16, P1, PT, R3, R2, RZ, P1, !PT ;  /* 0x0000000203107210 */ /* 0x000fe40000f3e4ff */
[----:B------:R-:W-:Y:S02]  /*6f50*/  IADD3.X R2, PT, PT, R18, RZ, RZ, P0, !PT ;  /* 0x000000ff12027210 */ /* 0x000fe400007fe4ff */
[----:B------:R-:W-:-:S03]  /*6f60*/  ISETP.NE.AND P0, PT, R0, -0xf, PT ;  /* 0xfffffff10000780c */ /* 0x000fc60003f05270 */
[----:B------:R-:W-:-:S10]  /*6f70*/  IMAD.X R17, RZ, RZ, R2, P1 ;  /* 0x000000ffff117224 */ /* 0x000fd400008e0602 */
[----:B-1----:R-:W-:Y:S05]  /*6f80*/  @P0 BRA `(.L_x_165) ;  /* 0xfffffffc00980947 */ /* 0x002fea000383ffff */
[----:B------:R-:W-:Y:S05]  /*6f90*/  BSYNC.RECONVERGENT B3 ;  /* 0x0000000000037941 */ /* 0x000fea0003800200 */
.L_x_164:
[----:B------:R-:W-:-:S07]  /*6fa0*/  MOV R2, R14 ;  /* 0x0000000e00027202 */ /* 0x000fce0000000f00 */
.L_x_163:
[----:B------:R-:W-:Y:S05]  /*6fb0*/  BSYNC.RECONVERGENT B2 ;  /* 0x0000000000027941 */ /* 0x000fea0003800200 */
.L_x_162:
[----:B------:R-:W-:Y:S01]  /*6fc0*/  LOP3.LUT P0, R21, R12, 0x3f, RZ, 0xc0, !PT ;  /* 0x0000003f0c157812 */ /* 0x000fe2000780c0ff */
[----:B------:R-:W-:-:S05]  /*6fd0*/  IMAD.IADD R2, R15, 0x1, R2 ;  /* 0x000000010f027824 */ /* 0x000fca00078e0202 */
[----:B------:R-:W-:-:S05]  /*6fe0*/  LEA R19, R2, R11, 0x3 ;  /* 0x0000000b02137211 */ /* 0x000fca00078e18ff */
[----:B------:R0:W-:Y:S04]  /*6ff0*/  STL.64 [R19+-0x78], R16 ;  /* 0xffff881013007387 */ /* 0x0001e80000100a00 */
[----:B------:R-:W2:Y:S04]  /*7000*/  @P0 LDL.64 R6, [R1+0x38] ;  /* 0x0000380001060983 */ /* 0x000ea80000100a00 */
[----:B------:R-:W3:Y:S04]  /*7010*/  LDL.64 R14, [R1+0x40] ;  /* 0x00004000010e7983 */ /* 0x000ee80000100a00 */
[----:B------:R-:W4:Y:S01]  /*7020*/  LDL.64 R2, [R1+0x48] ;  /* 0x0000480001027983 */ /* 0x000f220000100a00 */
[----:B------:R-:W-:Y:S01]  /*7030*/  @P0 LOP3.LUT R0, R21, 0x3f, RZ, 0x3c, !PT ;  /* 0x0000003f15000812 */ /* 0x000fe200078e3cff */
[----:B------:R-:W-:Y:S01]  /*7040*/  BSSY.RECONVERGENT B2, `(.L_x_166) ;  /* 0x0000034000027945 */ /* 0x000fe20003800200 */
[----:B--2---:R-:W-:-:S02]  /*7050*/  @P0 SHF.R.U64 R5, R6, 0x1, R7 ;  /* 0x0000000106050819 */ /* 0x004fc40000001207 */
[----:B------:R-:W-:Y:S02]  /*7060*/  @P0 SHF.R.U32.HI R7, RZ, 0x1, R7 ;  /* 0x00000001ff070819 */ /* 0x000fe40000011607 */
[--C-:B---3--:R-:W-:Y:S02]  /*7070*/  @P0 SHF.R.U32.HI R13, RZ, 0x1, R15.reuse ;  /* 0x00000001ff0d0819 */ /* 0x108fe4000001160f */
[C---:B------:R-:W-:Y:S02]  /*7080*/  @P0 SHF.R.U64 R11, R14.reuse, 0x1, R15 ;  /* 0x000000010e0b0819 */ /* 0x040fe4000000120f */
[CC--:B------:R-:W-:Y:S02]  /*7090*/  @P0 SHF.L.U32 R9, R14.reuse, R21.reuse, RZ ;  /* 0x000000150e090219 */ /* 0x0c0fe400000006ff */
[----:B------:R-:W-:Y:S02]  /*70a0*/  @P0 SHF.R.U64 R4, R5, R0, R7 ;  /* 0x0000000005040219 */ /* 0x000fe40000001207 */
[----:B------:R-:W-:-:S02]  /*70b0*/  @P0 SHF.L.U64.HI R6, R14, R21, R15 ;  /* 0x000000150e060219 */ /* 0x000fc4000001020f */
[-C--:B------:R-:W-:Y:S02]  /*70c0*/  @P0 SHF.R.U32.HI R5, RZ, R0.reuse, R7 ;  /* 0x00000000ff050219 */ /* 0x080fe40000011607 */
[----:B----4-:R-:W-:Y:S02]  /*70d0*/  @P0 SHF.L.U32 R7, R2, R21, RZ ;  /* 0x0000001502070219 */ /* 0x010fe400000006ff */
[----:B------:R-:W-:Y:S02]  /*70e0*/  @P0 SHF.R.U64 R12, R11, R0, R13 ;  /* 0x000000000b0c0219 */ /* 0x000fe4000000120d */
[----:B------:R-:W-:Y:S02]  /*70f0*/  @P0 LOP3.LUT R14, R9, R4, RZ, 0xfc, !PT ;  /* 0x00000004090e0212 */ /* 0x000fe400078efcff */
[----:B------:R-:W-:Y:S02]  /*7100*/  @P0 LOP3.LUT R15, R6, R5, RZ, 0xfc, !PT ;  /* 0x00000005060f0212 */ /* 0x000fe400078efcff */
[----:B------:R-:W-:-:S02]  /*7110*/  @P0 SHF.L.U64.HI R5, R2, R21, R3 ;  /* 0x0000001502050219 */ /* 0x000fc40000010203 */
[----:B------:R-:W-:Y:S01]  /*7120*/  @P0 LOP3.LUT R2, R7, R12, RZ, 0xfc, !PT ;  /* 0x0000000c07020212 */ /* 0x000fe200078efcff */
[C---:B------:R-:W-:Y:S01]  /*7130*/  IMAD.SHL.U32 R7, R14.reuse, 0x4, RZ ;  /* 0x000000040e077824 */ /* 0x040fe200078e00ff */
[----:B------:R-:W-:Y:S02]  /*7140*/  @P0 SHF.R.U32.HI R0, RZ, R0, R13 ;  /* 0x00000000ff000219 */ /* 0x000fe4000001160d */
[----:B------:R-:W-:Y:S02]  /*7150*/  SHF.L.U64.HI R13, R14, 0x2, R15 ;  /* 0x000000020e0d7819 */ /* 0x000fe4000001020f */
[----:B------:R-:W-:Y:S02]  /*7160*/  @P0 LOP3.LUT R3, R5, R0, RZ, 0xfc, !PT ;  /* 0x0000000005030212 */ /* 0x000fe400078efcff */
[----:B------:R-:W-:Y:S02]  /*7170*/  SHF.L.W.U32.HI R15, R15, 0x2, R2 ;  /* 0x000000020f0f7819 */ /* 0x000fe40000010e02 */
[----:B------:R-:W-:-:S02]  /*7180*/  IADD3 RZ, P0, PT, RZ, -R7, RZ ;  /* 0x80000007ffff7210 */ /* 0x000fc40007f1e0ff */
[----:B------:R-:W-:Y:S02]  /*7190*/  LOP3.LUT R4, RZ, R13, RZ, 0x33, !PT ;  /* 0x0000000dff047212 */ /* 0x000fe400078e33ff */
[----:B------:R-:W-:Y:S02]  /*71a0*/  SHF.L.W.U32.HI R0, R2, 0x2, R3 ;  /* 0x0000000202007819 */ /* 0x000fe40000010e03 */
[----:B------:R-:W-:Y:S02]  /*71b0*/  LOP3.LUT R2, RZ, R15, RZ, 0x33, !PT ;  /* 0x0000000fff027212 */ /* 0x000fe400078e33ff */
[----:B------:R-:W-:Y:S02]  /*71c0*/  IADD3.X R4, P0, PT, RZ, R4, RZ, P0, !PT ;  /* 0x00000004ff047210 */ /* 0x000fe4000071e4ff */
[----:B------:R-:W-:Y:S02]  /*71d0*/  LOP3.LUT R5, RZ, R0, RZ, 0x33, !PT ;  /* 0x00000000ff057212 */ /* 0x000fe400078e33ff */
[----:B------:R-:W-:-:S02]  /*71e0*/  ISETP.GT.U32.AND P2, PT, R15, -0x1, PT ;  /* 0xffffffff0f00780c */ /* 0x000fc40003f44070 */
[----:B------:R-:W-:Y:S02]  /*71f0*/  IADD3.X R2, P1, PT, RZ, R2, RZ, P0, !PT ;  /* 0x00000002ff027210 */ /* 0x000fe4000073e4ff */
[C---:B------:R-:W-:Y:S02]  /*7200*/  ISETP.GT.AND.EX P0, PT, R0.reuse, -0x1, PT, P2 ;  /* 0xffffffff0000780c */ /* 0x040fe40003f04320 */
[----:B------:R-:W-:Y:S02]  /*7210*/  IADD3.X R5, PT, PT, RZ, R5, RZ, P1, !PT ;  /* 0x00000005ff057210 */ /* 0x000fe40000ffe4ff */
[----:B------:R-:W-:Y:S02]  /*7220*/  SEL R9, R15, R2, P0 ;  /* 0x000000020f097207 */ /* 0x000fe40000000000 */
[----:B------:R-:W-:Y:S02]  /*7230*/  SEL R11, R0, R5, P0 ;  /* 0x00000005000b7207 */ /* 0x000fe40000000000 */
[----:B------:R-:W-:-:S02]  /*7240*/  SEL R4, R13, R4, P0 ;  /* 0x000000040d047207 */ /* 0x000fc40000000000 */
[----:B------:R-:W-:-:S03]  /*7250*/  ISETP.NE.U32.AND P1, PT, R11, RZ, PT ;  /* 0x000000ff0b00720c */ /* 0x000fc60003f25070 */
[----:B------:R-:W-:Y:S02]  /*7260*/  @!P0 IADD3 R7, PT, PT, -R7, RZ, RZ ;  /* 0x000000ff07078210 */ /* 0x000fe40007ffe1ff */
[----:B------:R-:W-:-:S06]  /*7270*/  SEL R2, R9, R11, !P1 ;  /* 0x0000000b09027207 */ /* 0x000fcc0004800000 */
[----:B------:R-:W1:Y:S02]  /*7280*/  FLO.U32 R2, R2 ;  /* 0x0000000200027300 */ /* 0x000e6400000e0000 */
[C---:B-1----:R-:W-:Y:S02]  /*7290*/  IADD3 R5, PT, PT, -R2.reuse, 0x1f, RZ ;  /* 0x0000001f02057810 */ /* 0x042fe40007ffe1ff */
[----:B------:R-:W-:-:S03]  /*72a0*/  IADD3 R6, PT, PT, -R2, 0x3f, RZ ;  /* 0x0000003f02067810 */ /* 0x000fc60007ffe1ff */
[----:B------:R-:W-:-:S05]  /*72b0*/  @P1 IMAD.MOV R6, RZ, RZ, R5 ;  /* 0x000000ffff061224 */ /* 0x000fca00078e0205 */
[----:B------:R-:W-:-:S13]  /*72c0*/  ISETP.NE.AND P1, PT, R6, RZ, PT ;  /* 0x000000ff0600720c */ /* 0x000fda0003f25270 */
[----:B0-----:R-:W-:Y:S05]  /*72d0*/  @!P1 BRA `(.L_x_167) ;  /* 0x0000000000289947 */ /* 0x001fea0003800000 */
[--C-:B------:R-:W-:Y:S02]  /*72e0*/  SHF.R.U64 R5, R7, 0x1, R4.reuse ;  /* 0x0000000107057819 */ /* 0x100fe40000001204 */
[C---:B------:R-:W-:Y:S02]  /*72f0*/  LOP3.LUT R2, R6.reuse, 0x3f, RZ, 0xc0, !PT ;  /* 0x0000003f06027812 */ /* 0x040fe400078ec0ff */
[----:B------:R-:W-:Y:S02]  /*7300*/  SHF.R.U32.HI R7, RZ, 0x1, R4 ;  /* 0x00000001ff077819 */ /* 0x000fe40000011604 */
[----:B------:R-:W-:Y:S02]  /*7310*/  LOP3.LUT R4, R6, 0x3f, RZ, 0xc, !PT ;  /* 0x0000003f06047812 */ /* 0x000fe400078e0cff */
[CC--:B------:R-:W-:Y:S02]  /*7320*/  SHF.L.U64.HI R11, R9.reuse, R2.reuse, R11 ;  /* 0x00000002090b7219 */ /* 0x0c0fe4000001020b */
[----:B------:R-:W-:-:S02]  /*7330*/  SHF.L.U32 R9, R9, R2, RZ ;  /* 0x0000000209097219 */ /* 0x000fc400000006ff */
[-CC-:B------:R-:W-:Y:S02]  /*7340*/  SHF.R.U64 R2, R5, R4.reuse, R7.reuse ;  /* 0x0000000405027219 */ /* 0x180fe40000001207 */
[----:B------:R-:W-:Y:S02]  /*7350*/  SHF.R.U32.HI R4, RZ, R4, R7 ;  /* 0x00000004ff047219 */ /* 0x000fe40000011607 */
[----:B------:R-:W-:Y:S02]  /*7360*/  LOP3.LUT R9, R9, R2, RZ, 0xfc, !PT ;  /* 0x0000000209097212 */ /* 0x000fe400078efcff */
[----:B------:R-:W-:-:S07]  /*7370*/  LOP3.LUT R11, R11, R4, RZ, 0xfc, !PT ;  /* 0x000000040b0b7212 */ /* 0x000fce00078efcff */
.L_x_167:
[----:B------:R-:W-:Y:S05]  /*7380*/  BSYNC.RECONVERGENT B2 ;  /* 0x0000000000027941 */ /* 0x000fea0003800200 */
.L_x_166:
[----:B------:R-:W-:Y:S02]  /*7390*/  HFMA2 R5, -RZ, RZ, 0, 0 ;  /* 0x00000000ff057431 */ /* 0x000fe400000001ff */
[----:B------:R-:W-:-:S04]  /*73a0*/  IMAD.WIDE.U32 R12, R9, 0x2168c235, RZ ;  /* 0x2168c235090c7825 */ /* 0x000fc800078e00ff */
[----:B------:R-:W-:Y:S01]  /*73b0*/  IMAD.MOV.U32 R4, RZ, RZ, R13 ;  /* 0x000000ffff047224 */ /* 0x000fe200078e000d */
[----:B------:R-:W-:Y:S01]  /*73c0*/  IADD3 RZ, P1, PT, R12, R12, RZ ;  /* 0x0000000c0cff7210 */ /* 0x000fe20007f3e0ff */
[----:B------:R-:W-:-:S04]  /*73d0*/  IMAD.HI.U32 R2, R11, -0x36f0255e, RZ ;  /* 0xc90fdaa20b027827 */ /* 0x000fc800078e00ff */
[----:B------:R-:W-:-:S04]  /*73e0*/  IMAD.WIDE.U32 R4, R9, -0x36f0255e, R4 ;  /* 0xc90fdaa209047825 */ /* 0x000fc800078e0004 */
[----:B------:R-:W-:-:S04]  /*73f0*/  IMAD.WIDE.U32 R4, P2, R11, 0x2168c235, R4 ;  /* 0x2168c2350b047825 */ /* 0x000fc80007840004 */
[----:B------:R-:W-:Y:S01]  /*7400*/  IMAD R11, R11, -0x36f0255e, RZ ;  /* 0xc90fdaa20b0b7824 */ /* 0x000fe200078e02ff */
[----:B------:R-:W-:Y:S01]  /*7410*/  IADD3.X RZ, P1, PT, R4, R4, RZ, P1, !PT ;  /* 0x0000000404ff7210 */ /* 0x000fe20000f3e4ff */
[----:B------:R-:W-:-:S03]  /*7420*/  IMAD.X R2, RZ, RZ, R2, P2 ;  /* 0x000000ffff027224 */ /* 0x000fc600010e0602 */
[----:B------:R-:W-:-:S04]  /*7430*/  IADD3 R5, P2, PT, R11, R5, RZ ;  /* 0x000000050b057210 */ /* 0x000fc80007f5e0ff */
[----:B------:R-:W-:Y:S02]  /*7440*/  IADD3.X R2, PT, PT, RZ, R2, RZ, P2, !PT ;  /* 0x00000002ff027210 */ /* 0x000fe400017fe4ff */
[C---:B------:R-:W-:Y:S02]  /*7450*/  ISETP.GT.U32.AND P3, PT, R5.reuse, RZ, PT ;  /* 0x000000ff0500720c */ /* 0x040fe40003f64070 */
[----:B------:R-:W-:Y:S02]  /*7460*/  IADD3.X R4, P2, PT, R5, R5, RZ, P1, !PT ;  /* 0x0000000505047210 */ /* 0x000fe40000f5e4ff */
[----:B------:R-:W-:-:S03]  /*7470*/  ISETP.GT.AND.EX P1, PT, R2, RZ, PT, P3 ;  /* 0x000000ff0200720c */ /* 0x000fc60003f24330 */
[----:B------:R-:W-:Y:S01]  /*7480*/  IMAD.X R7, R2, 0x1, R2, P2 ;  /* 0x0000000102077824 */ /* 0x000fe200010e0602 */
[----:B------:R-:W-:-:S04]  /*7490*/  SEL R4, R4, R5, P1 ;  /* 0x0000000504047207 */ /* 0x000fc80000800000 */
[----:B------:R-:W-:Y:S02]  /*74a0*/  SEL R5, R7, R2, P1 ;  /* 0x0000000207057207 */ /* 0x000fe40000800000 */
[----:B------:R-:W-:Y:S02]  /*74b0*/  IADD3 R4, P2, PT, R4, 0x1, RZ ;  /* 0x0000000104047810 */ /* 0x000fe40007f5e0ff */
[----:B------:R-:W-:Y:S02]  /*74c0*/  SEL R7, RZ, 0xffffffff, !P1 ;  /* 0xffffffffff077807 */ /* 0x000fe40004800000 */
[----:B------:R-:W-:Y:S02]  /*74d0*/  IADD3.X R5, PT, PT, RZ, R5, RZ, P2, !PT ;  /* 0x00000005ff057210 */ /* 0x000fe400017fe4ff */
[----:B------:R-:W-:Y:S01]  /*74e0*/  LOP3.LUT P1, R2, R10, 0x80000000, RZ, 0xc0, !PT ;  /* 0x800000000a027812 */ /* 0x000fe2000782c0ff */
[----:B------:R-:W-:Y:S01]  /*74f0*/  IMAD.IADD R6, R7, 0x1, -R6 ;  /* 0x0000000107067824 */ /* 0x000fe200078e0a06 */
[----:B------:R-:W-:-:S02]  /*7500*/  SHF.R.U64 R4, R4, 0xa, R5 ;  /* 0x0000000a04047819 */ /* 0x000fc40000001205 */
[----:B------:R-:W-:Y:S02]  /*7510*/  SHF.R.U32.HI R7, RZ, 0x1e, R3 ;  /* 0x0000001eff077819 */ /* 0x000fe40000011603 */
[----:B------:R-:W-:Y:S02]  /*7520*/  IADD3 R4, P2, PT, R4, 0x1, RZ ;  /* 0x0000000104047810 */ /* 0x000fe40007f5e0ff */
[----:B------:R-:W-:Y:S02]  /*7530*/  SHF.L.U32 R3, R6, 0x14, RZ ;  /* 0x0000001406037819 */ /* 0x000fe400000006ff */
[----:B------:R-:W-:Y:S02]  /*7540*/  LEA.HI.X R5, R5, RZ, RZ, 0x16, P2 ;  /* 0x000000ff05057211 */ /* 0x000fe400010fb4ff */
[----:B------:R-:W-:Y:S02]  /*7550*/  LEA.HI R0, R0, R7, RZ, 0x1 ;  /* 0x0000000700007211 */ /* 0x000fe400078f08ff */
[----:B------:R-:W-:-:S02]  /*7560*/  SHF.R.U64 R4, R4, 0x1, R5 ;  /* 0x0000000104047819 */ /* 0x000fc40000001205 */
[----:B------:R-:W-:Y:S01]  /*7570*/  SHF.R.U32.HI R6, RZ, 0x1, R5 ;  /* 0x00000001ff067819 */ /* 0x000fe20000011605 */
[----:B------:R-:W-:Y:S01]  /*7580*/  @P1 IMAD.MOV R0, RZ, RZ, -R0 ;  /* 0x000000ffff001224 */ /* 0x000fe200078e0a00 */
[----:B------:R-:W-:Y:S02]  /*7590*/  IADD3 R4, P2, P3, RZ, RZ, R4 ;  /* 0x000000ffff047210 */ /* 0x000fe40007b5e004 */
[----:B------:R-:W-:Y:S02]  /*75a0*/  @!P0 LOP3.LUT R2, R2, 0x80000000, RZ, 0x3c, !PT ;  /* 0x8000000002028812 */ /* 0x000fe400078e3cff */
[----:B------:R-:W-:-:S04]  /*75b0*/  IADD3.X R3, PT, PT, R3, 0x3fe00000, R6, P2, P3 ;  /* 0x3fe0000003037810 */ /* 0x000fc800017e6406 */
[----:B------:R-:W-:-:S07]  /*75c0*/  LOP3.LUT R5, R3, R2, RZ, 0xfc, !PT ;  /* 0x0000000203057212 */ /* 0x000fce00078efcff */
.L_x_161:
[----:B------:R-:W-:-:S04]  /*75d0*/  MOV R9, 0x0 ;  /* 0x0000000000097802 */ /* 0x000fc80000000f00 */
[----:B------:R-:W-:Y:S05]  /*75e0*/  RET.REL.NODEC R8 `(_Z19kernel_render_frame6float3S_iidP6uchar4S1_iiP8trianglei5Lighti) ;  /* 0xffffff8808847950 */ /* 0x000fea0003c3ffff */
.L_x_168:
        /* <DEDUP_REMOVED lines=9> */
.L_x_175:


//--------------------- .nv.global.init           --------------------------
	.section	.nv.global.init,"aw",@progbits
	.align	8
.nv.global.init:
	.type		__cudart_i2opi_d,@object
	.size		__cudart_i2opi_d,(.L_0 - __cudart_i2opi_d)
__cudart_i2opi_d:
        /* <DEDUP_REMOVED lines=9> */
.L_0:


//--------------------- .nv.shared.reserved.0     --------------------------
	.section	.nv.shared.reserved.0,"aw",@nobits
	.weak		__nv_reservedSMEM_offset_0_alias
	.size		__nv_reservedSMEM_offset_0_alias, 0, 64
	.other		__nv_reservedSMEM_offset_0_alias,@"STO_CUDA_RESERVED_SHARED STV_DEFAULT"
__nv_reservedSMEM_offset_0_alias:
	.zero		0
	.zero		64


//--------------------- .nv.constant0._Z11kernel_ssaaP6uchar4S0_iii --------------------------
	.section	.nv.constant0._Z11kernel_ssaaP6uchar4S0_iii,"a",@progbits
	.sectionflags	@""
	.align	4
.nv.constant0._Z11kernel_ssaaP6uchar4S0_iii:
	.zero		924


//--------------------- .nv.constant0._Z19kernel_render_frame6float3S_iidP6uchar4S1_iiP8trianglei5Lighti --------------------------
	.section	.nv.constant0._Z19kernel_render_frame6float3S_iidP6uchar4S1_iiP8trianglei5Lighti,"a",@progbits
	.sectionflags	@""
	.align	4
.nv.constant0._Z19kernel_render_frame6float3S_iidP6uchar4S1_iiP8trianglei5Lighti:
	.zero		1000


//--------------------- SYMBOLS --------------------------

	.type		.nv.reservedSmem.offset0,@object
	.size		.nv.reservedSmem.offset0,0x4
